//
// Generated by NVIDIA NVVM Compiler
//
// Compiler Build ID: CL-36424714
// Cuda compilation tools, release 13.0, V13.0.88
// Based on NVVM 20.0.0
//

.version 9.0
.target sm_100
.address_size 64

	// .globl	_Z8kuramotoPiPdS0_S0_S0_iid
.func  (.param .align 16 .b8 func_retval0[16]) __internal_trig_reduction_slowpathd
(
	.param .b64 __internal_trig_reduction_slowpathd_param_0
)
;
.global .align 8 .b8 __cudart_i2opi_d[144] = {8, 93, 141, 31, 177, 95, 251, 107, 234, 146, 82, 138, 247, 57, 7, 61, 123, 241, 229, 235, 199, 186, 39, 117, 45, 234, 95, 158, 102, 63, 70, 79, 183, 9, 203, 39, 207, 126, 54, 109, 31, 109, 10, 90, 139, 17, 47, 239, 15, 152, 5, 222, 255, 151, 248, 31, 59, 40, 249, 189, 139, 95, 132, 156, 244, 57, 83, 131, 57, 214, 145, 57, 65, 126, 95, 180, 38, 112, 156, 233, 132, 68, 187, 46, 245, 53, 130, 232, 62, 167, 41, 177, 28, 235, 29, 254, 28, 146, 209, 9, 234, 46, 73, 6, 224, 210, 77, 66, 58, 110, 36, 183, 97, 197, 187, 222, 171, 99, 81, 254, 65, 144, 67, 60, 153, 149, 98, 219, 192, 221, 52, 245, 209, 87, 39, 252, 41, 21, 68, 78, 110, 131, 249, 162};
.global .align 16 .b8 __cudart_sin_cos_coeffs[128] = {70, 210, 176, 44, 241, 229, 90, 190, 146, 227, 172, 105, 227, 29, 199, 62, 161, 98, 219, 25, 160, 1, 42, 191, 24, 8, 17, 17, 17, 17, 129, 63, 84, 85, 85, 85, 85, 85, 197, 191, 0, 0, 0, 0, 0, 0, 0, 0, 0, 0, 0, 0, 0, 0, 0, 0, 100, 129, 253, 32, 131, 255, 168, 189, 40, 133, 239, 193, 167, 238, 33, 62, 217, 230, 6, 142, 79, 126, 146, 190, 233, 188, 221, 25, 160, 1, 250, 62, 71, 93, 193, 22, 108, 193, 86, 191, 81, 85, 85, 85, 85, 85, 165, 63, 0, 0, 0, 0, 0, 0, 224, 191, 0, 0, 0, 0, 0, 0, 240, 63};

.visible .entry _Z8kuramotoPiPdS0_S0_S0_iid(
	.param .u64 .ptr .align 1 _Z8kuramotoPiPdS0_S0_S0_iid_param_0,
	.param .u64 .ptr .align 1 _Z8kuramotoPiPdS0_S0_S0_iid_param_1,
	.param .u64 .ptr .align 1 _Z8kuramotoPiPdS0_S0_S0_iid_param_2,
	.param .u64 .ptr .align 1 _Z8kuramotoPiPdS0_S0_S0_iid_param_3,
	.param .u64 .ptr .align 1 _Z8kuramotoPiPdS0_S0_S0_iid_param_4,
	.param .u32 _Z8kuramotoPiPdS0_S0_S0_iid_param_5,
	.param .u32 _Z8kuramotoPiPdS0_S0_S0_iid_param_6,
	.param .f64 _Z8kuramotoPiPdS0_S0_S0_iid_param_7
)
{
	.reg .pred 	%p<18>;
	.reg .b32 	%r<58>;
	.reg .b64 	%rd<55>;
	.reg .b64 	%fd<127>;

	ld.param.u64 	%rd13, [_Z8kuramotoPiPdS0_S0_S0_iid_param_0];
	ld.param.u64 	%rd14, [_Z8kuramotoPiPdS0_S0_S0_iid_param_1];
	ld.param.u64 	%rd15, [_Z8kuramotoPiPdS0_S0_S0_iid_param_2];
	ld.param.u64 	%rd16, [_Z8kuramotoPiPdS0_S0_S0_iid_param_3];
	ld.param.u64 	%rd12, [_Z8kuramotoPiPdS0_S0_S0_iid_param_4];
	ld.param.u32 	%r25, [_Z8kuramotoPiPdS0_S0_S0_iid_param_5];
	ld.param.u32 	%r26, [_Z8kuramotoPiPdS0_S0_S0_iid_param_6];
	ld.param.f64 	%fd25, [_Z8kuramotoPiPdS0_S0_S0_iid_param_7];
	cvta.to.global.u64 	%rd1, %rd12;
	cvta.to.global.u64 	%rd2, %rd14;
	cvta.to.global.u64 	%rd3, %rd13;
	cvta.to.global.u64 	%rd17, %rd16;
	cvta.to.global.u64 	%rd18, %rd15;
	mov.u32 	%r1, %tid.x;
	mul.wide.u32 	%rd19, %r1, 8;
	add.s64 	%rd20, %rd18, %rd19;
	ld.global.f64 	%fd125, [%rd20];
	add.s64 	%rd4, %rd17, %rd19;
	st.global.f64 	[%rd4], %fd125;
	setp.lt.s32 	%p1, %r25, 1;
	@%p1 bra 	$L__BB0_18;
	mul.lo.s32 	%r2, %r26, %r25;
	setp.eq.s32 	%p2, %r25, 1;
	mov.b32 	%r56, 0;
	@%p2 bra 	$L__BB0_12;
	and.b32  	%r28, %r25, 2147483646;
	neg.s32 	%r53, %r28;
	add.s64 	%rd54, %rd1, 8;
	add.s32 	%r51, %r1, %r25;
	shl.b32 	%r5, %r25, 1;
	mul.wide.u32 	%rd21, %r1, 4;
	add.s64 	%rd53, %rd3, %rd21;
	mov.u32 	%r52, %r2;
$L__BB0_3:
	mul.wide.s32 	%rd22, %r52, 8;
	add.s64 	%rd23, %rd2, %rd22;
	add.s64 	%rd9, %rd23, 8;
	ld.global.u32 	%r9, [%rd53];
	ld.global.f64 	%fd26, [%rd23];
	add.s32 	%r29, %r2, %r1;
	mul.wide.s32 	%rd24, %r29, 8;
	add.s64 	%rd25, %rd2, %rd24;
	ld.global.f64 	%fd27, [%rd25];
	ld.global.f64 	%fd28, [%rd54+-8];
	fma.rn.f64 	%fd29, %fd25, %fd28, %fd27;
	sub.f64 	%fd3, %fd26, %fd29;
	abs.f64 	%fd4, %fd3;
	setp.neu.f64 	%p3, %fd4, 0d7FF0000000000000;
	@%p3 bra 	$L__BB0_5;
	mov.f64 	%fd35, 0d0000000000000000;
	mul.rn.f64 	%fd123, %fd3, %fd35;
	mov.b32 	%r54, 0;
	bra.uni 	$L__BB0_7;
$L__BB0_5:
	mul.f64 	%fd30, %fd3, 0d3FE45F306DC9C883;
	cvt.rni.s32.f64 	%r54, %fd30;
	cvt.rn.f64.s32 	%fd31, %r54;
	fma.rn.f64 	%fd32, %fd31, 0dBFF921FB54442D18, %fd3;
	fma.rn.f64 	%fd33, %fd31, 0dBC91A62633145C00, %fd32;
	fma.rn.f64 	%fd123, %fd31, 0dB97B839A252049C0, %fd33;
	setp.ltu.f64 	%p4, %fd4, 0d41E0000000000000;
	@%p4 bra 	$L__BB0_7;
	{ // callseq 0, 0
	.param .b64 param0;
	st.param.f64 	[param0], %fd3;
	.param .align 16 .b8 retval0[16];
	call.uni (retval0), 
	__internal_trig_reduction_slowpathd, 
	(
	param0
	);
	ld.param.f64 	%fd123, [retval0];
	ld.param.b32 	%r54, [retval0+8];
	} // callseq 0
$L__BB0_7:
	shl.b32 	%r32, %r54, 6;
	cvt.u64.u32 	%rd26, %r32;
	and.b64  	%rd27, %rd26, 64;
	mov.u64 	%rd28, __cudart_sin_cos_coeffs;
	add.s64 	%rd29, %rd28, %rd27;
	mul.rn.f64 	%fd36, %fd123, %fd123;
	and.b32  	%r33, %r54, 1;
	setp.eq.b32 	%p5, %r33, 1;
	selp.f64 	%fd37, 0dBDA8FF8320FD8164, 0d3DE5DB65F9785EBA, %p5;
	ld.global.nc.v2.f64 	{%fd38, %fd39}, [%rd29];
	fma.rn.f64 	%fd40, %fd37, %fd36, %fd38;
	fma.rn.f64 	%fd41, %fd40, %fd36, %fd39;
	ld.global.nc.v2.f64 	{%fd42, %fd43}, [%rd29+16];
	fma.rn.f64 	%fd44, %fd41, %fd36, %fd42;
	fma.rn.f64 	%fd45, %fd44, %fd36, %fd43;
	ld.global.nc.v2.f64 	{%fd46, %fd47}, [%rd29+32];
	fma.rn.f64 	%fd48, %fd45, %fd36, %fd46;
	fma.rn.f64 	%fd49, %fd48, %fd36, %fd47;
	fma.rn.f64 	%fd50, %fd49, %fd123, %fd123;
	fma.rn.f64 	%fd51, %fd49, %fd36, 0d3FF0000000000000;
	selp.f64 	%fd52, %fd51, %fd50, %p5;
	and.b32  	%r34, %r54, 2;
	setp.eq.s32 	%p6, %r34, 0;
	mov.f64 	%fd53, 0d0000000000000000;
	sub.f64 	%fd54, %fd53, %fd52;
	selp.f64 	%fd55, %fd52, %fd54, %p6;
	cvt.rn.f64.s32 	%fd56, %r9;
	mul.f64 	%fd57, %fd56, 0d3FE999999999999A;
	fma.rn.f64 	%fd9, %fd57, %fd55, %fd125;
	st.global.f64 	[%rd4], %fd9;
	mul.wide.u32 	%rd30, %r51, 4;
	add.s64 	%rd31, %rd3, %rd30;
	ld.global.u32 	%r13, [%rd31];
	ld.global.f64 	%fd58, [%rd9];
	add.s32 	%r35, %r2, %r1;
	mul.wide.s32 	%rd32, %r35, 8;
	add.s64 	%rd33, %rd2, %rd32;
	ld.global.f64 	%fd59, [%rd33];
	ld.global.f64 	%fd60, [%rd54];
	fma.rn.f64 	%fd61, %fd25, %fd60, %fd59;
	sub.f64 	%fd10, %fd58, %fd61;
	abs.f64 	%fd11, %fd10;
	setp.eq.f64 	%p7, %fd11, 0d7FF0000000000000;
	@%p7 bra 	$L__BB0_10;
	mul.f64 	%fd62, %fd10, 0d3FE45F306DC9C883;
	cvt.rni.s32.f64 	%r55, %fd62;
	cvt.rn.f64.s32 	%fd63, %r55;
	fma.rn.f64 	%fd64, %fd63, 0dBFF921FB54442D18, %fd10;
	fma.rn.f64 	%fd65, %fd63, 0dBC91A62633145C00, %fd64;
	fma.rn.f64 	%fd124, %fd63, 0dB97B839A252049C0, %fd65;
	setp.ltu.f64 	%p8, %fd11, 0d41E0000000000000;
	@%p8 bra 	$L__BB0_11;
	{ // callseq 1, 0
	.param .b64 param0;
	st.param.f64 	[param0], %fd10;
	.param .align 16 .b8 retval0[16];
	call.uni (retval0), 
	__internal_trig_reduction_slowpathd, 
	(
	param0
	);
	ld.param.f64 	%fd124, [retval0];
	ld.param.b32 	%r55, [retval0+8];
	} // callseq 1
	bra.uni 	$L__BB0_11;
$L__BB0_10:
	mov.f64 	%fd67, 0d0000000000000000;
	mul.rn.f64 	%fd124, %fd10, %fd67;
	mov.b32 	%r55, 0;
$L__BB0_11:
	and.b32  	%r56, %r25, 2147483646;
	shl.b32 	%r38, %r55, 6;
	cvt.u64.u32 	%rd34, %r38;
	and.b64  	%rd35, %rd34, 64;
	mov.u64 	%rd36, __cudart_sin_cos_coeffs;
	add.s64 	%rd37, %rd36, %rd35;
	mul.rn.f64 	%fd68, %fd124, %fd124;
	and.b32  	%r39, %r55, 1;
	setp.eq.b32 	%p9, %r39, 1;
	selp.f64 	%fd69, 0dBDA8FF8320FD8164, 0d3DE5DB65F9785EBA, %p9;
	ld.global.nc.v2.f64 	{%fd70, %fd71}, [%rd37];
	fma.rn.f64 	%fd72, %fd69, %fd68, %fd70;
	fma.rn.f64 	%fd73, %fd72, %fd68, %fd71;
	ld.global.nc.v2.f64 	{%fd74, %fd75}, [%rd37+16];
	fma.rn.f64 	%fd76, %fd73, %fd68, %fd74;
	fma.rn.f64 	%fd77, %fd76, %fd68, %fd75;
	ld.global.nc.v2.f64 	{%fd78, %fd79}, [%rd37+32];
	fma.rn.f64 	%fd80, %fd77, %fd68, %fd78;
	fma.rn.f64 	%fd81, %fd80, %fd68, %fd79;
	fma.rn.f64 	%fd82, %fd81, %fd124, %fd124;
	fma.rn.f64 	%fd83, %fd81, %fd68, 0d3FF0000000000000;
	selp.f64 	%fd84, %fd83, %fd82, %p9;
	and.b32  	%r40, %r55, 2;
	setp.eq.s32 	%p10, %r40, 0;
	mov.f64 	%fd85, 0d0000000000000000;
	sub.f64 	%fd86, %fd85, %fd84;
	selp.f64 	%fd87, %fd84, %fd86, %p10;
	cvt.rn.f64.s32 	%fd88, %r13;
	mul.f64 	%fd89, %fd88, 0d3FE999999999999A;
	fma.rn.f64 	%fd125, %fd89, %fd87, %fd9;
	st.global.f64 	[%rd4], %fd125;
	add.s32 	%r53, %r53, 2;
	add.s64 	%rd54, %rd54, 16;
	add.s32 	%r52, %r52, 2;
	add.s32 	%r51, %r51, %r5;
	mul.wide.u32 	%rd38, %r5, 4;
	add.s64 	%rd53, %rd53, %rd38;
	setp.ne.s32 	%p11, %r53, 0;
	@%p11 bra 	$L__BB0_3;
$L__BB0_12:
	and.b32  	%r41, %r25, 1;
	setp.eq.b32 	%p12, %r41, 1;
	not.pred 	%p13, %p12;
	@%p13 bra 	$L__BB0_18;
	ld.param.u64 	%rd52, [_Z8kuramotoPiPdS0_S0_S0_iid_param_4];
	mad.lo.s32 	%r42, %r56, %r25, %r1;
	mul.wide.u32 	%rd39, %r42, 4;
	add.s64 	%rd40, %rd3, %rd39;
	ld.global.u32 	%r43, [%rd40];
	cvt.rn.f64.s32 	%fd18, %r43;
	add.s32 	%r44, %r56, %r2;
	mul.wide.s32 	%rd41, %r44, 8;
	add.s64 	%rd42, %rd2, %rd41;
	ld.global.f64 	%fd90, [%rd42];
	add.s32 	%r45, %r2, %r1;
	mul.wide.s32 	%rd43, %r45, 8;
	add.s64 	%rd44, %rd2, %rd43;
	ld.global.f64 	%fd91, [%rd44];
	cvta.to.global.u64 	%rd45, %rd52;
	mul.wide.u32 	%rd46, %r56, 8;
	add.s64 	%rd47, %rd45, %rd46;
	ld.global.f64 	%fd92, [%rd47];
	fma.rn.f64 	%fd93, %fd25, %fd92, %fd91;
	sub.f64 	%fd19, %fd90, %fd93;
	abs.f64 	%fd20, %fd19;
	setp.eq.f64 	%p14, %fd20, 0d7FF0000000000000;
	@%p14 bra 	$L__BB0_16;
	mul.f64 	%fd94, %fd19, 0d3FE45F306DC9C883;
	cvt.rni.s32.f64 	%r57, %fd94;
	cvt.rn.f64.s32 	%fd95, %r57;
	fma.rn.f64 	%fd96, %fd95, 0dBFF921FB54442D18, %fd19;
	fma.rn.f64 	%fd97, %fd95, 0dBC91A62633145C00, %fd96;
	fma.rn.f64 	%fd126, %fd95, 0dB97B839A252049C0, %fd97;
	setp.ltu.f64 	%p15, %fd20, 0d41E0000000000000;
	@%p15 bra 	$L__BB0_17;
	{ // callseq 2, 0
	.param .b64 param0;
	st.param.f64 	[param0], %fd19;
	.param .align 16 .b8 retval0[16];
	call.uni (retval0), 
	__internal_trig_reduction_slowpathd, 
	(
	param0
	);
	ld.param.f64 	%fd126, [retval0];
	ld.param.b32 	%r57, [retval0+8];
	} // callseq 2
	bra.uni 	$L__BB0_17;
$L__BB0_16:
	mov.f64 	%fd99, 0d0000000000000000;
	mul.rn.f64 	%fd126, %fd19, %fd99;
	mov.b32 	%r57, 0;
$L__BB0_17:
	shl.b32 	%r48, %r57, 6;
	cvt.u64.u32 	%rd48, %r48;
	and.b64  	%rd49, %rd48, 64;
	mov.u64 	%rd50, __cudart_sin_cos_coeffs;
	add.s64 	%rd51, %rd50, %rd49;
	mul.rn.f64 	%fd100, %fd126, %fd126;
	and.b32  	%r49, %r57, 1;
	setp.eq.b32 	%p16, %r49, 1;
	selp.f64 	%fd101, 0dBDA8FF8320FD8164, 0d3DE5DB65F9785EBA, %p16;
	ld.global.nc.v2.f64 	{%fd102, %fd103}, [%rd51];
	fma.rn.f64 	%fd104, %fd101, %fd100, %fd102;
	fma.rn.f64 	%fd105, %fd104, %fd100, %fd103;
	ld.global.nc.v2.f64 	{%fd106, %fd107}, [%rd51+16];
	fma.rn.f64 	%fd108, %fd105, %fd100, %fd106;
	fma.rn.f64 	%fd109, %fd108, %fd100, %fd107;
	ld.global.nc.v2.f64 	{%fd110, %fd111}, [%rd51+32];
	fma.rn.f64 	%fd112, %fd109, %fd100, %fd110;
	fma.rn.f64 	%fd113, %fd112, %fd100, %fd111;
	fma.rn.f64 	%fd114, %fd113, %fd126, %fd126;
	fma.rn.f64 	%fd115, %fd113, %fd100, 0d3FF0000000000000;
	selp.f64 	%fd116, %fd115, %fd114, %p16;
	and.b32  	%r50, %r57, 2;
	setp.eq.s32 	%p17, %r50, 0;
	mov.f64 	%fd117, 0d0000000000000000;
	sub.f64 	%fd118, %fd117, %fd116;
	selp.f64 	%fd119, %fd116, %fd118, %p17;
	mul.f64 	%fd120, %fd18, 0d3FE999999999999A;
	fma.rn.f64 	%fd121, %fd120, %fd119, %fd125;
	st.global.f64 	[%rd4], %fd121;
$L__BB0_18:
	ret;

}
	// .globl	_Z12update_thetaPdS_S_S_S_ii
.visible .entry _Z12update_thetaPdS_S_S_S_ii(
	.param .u64 .ptr .align 1 _Z12update_thetaPdS_S_S_S_ii_param_0,
	.param .u64 .ptr .align 1 _Z12update_thetaPdS_S_S_S_ii_param_1,
	.param .u64 .ptr .align 1 _Z12update_thetaPdS_S_S_S_ii_param_2,
	.param .u64 .ptr .align 1 _Z12update_thetaPdS_S_S_S_ii_param_3,
	.param .u64 .ptr .align 1 _Z12update_thetaPdS_S_S_S_ii_param_4,
	.param .u32 _Z12update_thetaPdS_S_S_S_ii_param_5,
	.param .u32 _Z12update_thetaPdS_S_S_S_ii_param_6
)
{
	.reg .pred 	%p<5>;
	.reg .b32 	%r<5>;
	.reg .b64 	%rd<20>;
	.reg .b64 	%fd<21>;

	ld.param.u64 	%rd2, [_Z12update_thetaPdS_S_S_S_ii_param_0];
	ld.param.u64 	%rd3, [_Z12update_thetaPdS_S_S_S_ii_param_1];
	ld.param.u64 	%rd4, [_Z12update_thetaPdS_S_S_S_ii_param_2];
	ld.param.u64 	%rd5, [_Z12update_thetaPdS_S_S_S_ii_param_3];
	ld.param.u64 	%rd6, [_Z12update_thetaPdS_S_S_S_ii_param_4];
	ld.param.u32 	%r1, [_Z12update_thetaPdS_S_S_S_ii_param_5];
	ld.param.u32 	%r2, [_Z12update_thetaPdS_S_S_S_ii_param_6];
	cvta.to.global.u64 	%rd7, %rd6;
	cvta.to.global.u64 	%rd8, %rd5;
	cvta.to.global.u64 	%rd9, %rd4;
	cvta.to.global.u64 	%rd10, %rd3;
	cvta.to.global.u64 	%rd11, %rd2;
	mov.u32 	%r3, %tid.x;
	mad.lo.s32 	%r4, %r2, %r1, %r3;
	mul.wide.s32 	%rd12, %r4, 8;
	add.s64 	%rd13, %rd11, %rd12;
	ld.global.f64 	%fd7, [%rd13];
	mul.wide.u32 	%rd14, %r3, 8;
	add.s64 	%rd15, %rd10, %rd14;
	ld.global.f64 	%fd8, [%rd15];
	add.s64 	%rd16, %rd9, %rd14;
	ld.global.f64 	%fd9, [%rd16];
	fma.rn.f64 	%fd10, %fd9, 0d4000000000000000, %fd8;
	add.s64 	%rd17, %rd8, %rd14;
	ld.global.f64 	%fd11, [%rd17];
	fma.rn.f64 	%fd12, %fd11, 0d4000000000000000, %fd10;
	add.s64 	%rd18, %rd7, %rd14;
	ld.global.f64 	%fd13, [%rd18];
	add.f64 	%fd14, %fd13, %fd12;
	mul.f64 	%fd15, %fd14, 0d3F847AE147AE147B;
	div.rn.f64 	%fd16, %fd15, 0d4018000000000000;
	add.f64 	%fd20, %fd7, %fd16;
	mul.wide.s32 	%rd19, %r2, 8;
	add.s64 	%rd1, %rd13, %rd19;
	st.global.f64 	[%rd1], %fd20;
	setp.leu.f64 	%p1, %fd20, 0d400921FB54442D18;
	@%p1 bra 	$L__BB1_3;
$L__BB1_1:
	mov.f64 	%fd17, 0d401921FB54442D18;
	sub.f64 	%fd20, %fd17, %fd20;
	setp.gt.f64 	%p2, %fd20, 0d400921FB54442D18;
	@%p2 bra 	$L__BB1_1;
	st.global.f64 	[%rd1], %fd20;
$L__BB1_3:
	setp.geu.f64 	%p3, %fd20, 0dC00921FB54442D18;
	@%p3 bra 	$L__BB1_6;
$L__BB1_4:
	add.f64 	%fd20, %fd20, 0d401921FB54442D18;
	setp.lt.f64 	%p4, %fd20, 0dC00921FB54442D18;
	@%p4 bra 	$L__BB1_4;
	st.global.f64 	[%rd1], %fd20;
$L__BB1_6:
	ret;

}
.func  (.param .align 16 .b8 func_retval0[16]) __internal_trig_reduction_slowpathd(
	.param .b64 __internal_trig_reduction_slowpathd_param_0
)
{
	.local .align 8 .b8 	__local_depot2[40];
	.reg .b64 	%SP;
	.reg .b64 	%SPL;
	.reg .pred 	%p<10>;
	.reg .b32 	%r<47>;
	.reg .b64 	%rd<74>;
	.reg .b64 	%fd<5>;

	mov.u64 	%SPL, __local_depot2;
	ld.param.f64 	%fd4, [__internal_trig_reduction_slowpathd_param_0];
	add.u64 	%rd1, %SPL, 0;
	{
	.reg .b32 %temp; 
	mov.b64 	{%temp, %r1}, %fd4;
	}
	shr.u32 	%r2, %r1, 20;
	and.b32  	%r3, %r2, 2047;
	setp.eq.s32 	%p1, %r3, 2047;
	mov.b32 	%r46, 0;
	@%p1 bra 	$L__BB2_9;
	add.s32 	%r20, %r3, -1024;
	mov.b64 	%rd20, %fd4;
	shl.b64 	%rd2, %rd20, 11;
	shr.u32 	%r4, %r20, 6;
	sub.s32 	%r45, 15, %r4;
	sub.s32 	%r21, 19, %r4;
	setp.lt.u32 	%p2, %r20, 128;
	selp.b32 	%r6, 18, %r21, %p2;
	setp.ge.s32 	%p3, %r45, %r6;
	mov.b64 	%rd70, 0;
	@%p3 bra 	$L__BB2_4;
	add.s32 	%r23, %r6, %r4;
	neg.s32 	%r43, %r23;
	or.b64  	%rd3, %rd2, -9223372036854775808;
	mov.b64 	%rd70, 0;
	mov.b32 	%r42, 0;
	mov.u64 	%rd25, __cudart_i2opi_d;
	mov.u32 	%r44, %r45;
$L__BB2_3:
	.pragma "nounroll";
	mul.wide.s32 	%rd22, %r42, 8;
	add.s64 	%rd23, %rd1, %rd22;
	mul.wide.s32 	%rd24, %r44, 8;
	add.s64 	%rd26, %rd25, %rd24;
	ld.global.nc.u64 	%rd27, [%rd26];
	{
	.reg .u32 %r0, %r1, %r2, %r3, %alo, %ahi, %blo, %bhi, %clo, %chi;
	mov.b64 	{%alo,%ahi}, %rd27;
	mov.b64 	{%blo,%bhi}, %rd3;
	mov.b64 	{%clo,%chi}, %rd70;
	mad.lo.cc.u32 	%r0, %alo, %blo, %clo;
	madc.hi.cc.u32 	%r1, %alo, %blo, %chi;
	madc.hi.u32 	%r2, %alo, %bhi, 0;
	mad.lo.cc.u32 	%r1, %alo, %bhi, %r1;
	madc.hi.cc.u32 	%r2, %ahi, %blo, %r2;
	madc.hi.u32 	%r3, %ahi, %bhi, 0;
	mad.lo.cc.u32 	%r1, %ahi, %blo, %r1;
	madc.lo.cc.u32 	%r2, %ahi, %bhi, %r2;
	addc.u32 	%r3, %r3, 0;
	mov.b64 	%rd28, {%r0,%r1};
	mov.b64 	%rd70, {%r2,%r3};
	}
	st.local.u64 	[%rd23], %rd28;
	add.s32 	%r44, %r44, 1;
	add.s32 	%r43, %r43, 1;
	add.s32 	%r42, %r42, 1;
	setp.ne.s32 	%p4, %r43, -15;
	mov.u32 	%r45, %r6;
	@%p4 bra 	$L__BB2_3;
$L__BB2_4:
	cvt.s64.s32 	%rd29, %r45;
	cvt.u64.u32 	%rd30, %r4;
	add.s64 	%rd31, %rd30, %rd29;
	shl.b64 	%rd32, %rd31, 3;
	add.s64 	%rd33, %rd1, %rd32;
	st.local.u64 	[%rd33+-120], %rd70;
	and.b32  	%r15, %r2, 63;
	ld.local.u64 	%rd72, [%rd1+16];
	ld.local.u64 	%rd71, [%rd1+24];
	setp.eq.s32 	%p5, %r15, 0;
	@%p5 bra 	$L__BB2_6;
	shl.b64 	%rd34, %rd71, %r15;
	shr.u64 	%rd35, %rd72, 1;
	xor.b32  	%r24, %r15, 63;
	shr.u64 	%rd36, %rd35, %r24;
	or.b64  	%rd71, %rd34, %rd36;
	ld.local.u64 	%rd37, [%rd1+8];
	shl.b64 	%rd38, %rd72, %r15;
	shr.u64 	%rd39, %rd37, 1;
	shr.u64 	%rd40, %rd39, %r24;
	or.b64  	%rd72, %rd38, %rd40;
$L__BB2_6:
	and.b32  	%r25, %r1, -2147483648;
	shr.u64 	%rd41, %rd71, 62;
	cvt.u32.u64 	%r26, %rd41;
	mov.b64 	{%r27, %r28}, %rd71;
	mov.b64 	{%r29, %r30}, %rd72;
	shf.l.wrap.b32 	%r31, %r30, %r27, 2;
	shf.l.wrap.b32 	%r32, %r27, %r28, 2;
	mov.b64 	%rd42, {%r31, %r32};
	shl.b64 	%rd43, %rd72, 2;
	shr.u64 	%rd44, %rd42, 63;
	cvt.u32.u64 	%r33, %rd44;
	add.s32 	%r34, %r33, %r26;
	setp.eq.s32 	%p6, %r25, 0;
	neg.s32 	%r35, %r34;
	selp.b32 	%r46, %r34, %r35, %p6;
	setp.gt.s64 	%p7, %rd42, -1;
	mov.b64 	%rd45, 0;
	{
	.reg .u32 %r0, %r1, %r2, %r3, %a0, %a1, %a2, %a3, %b0, %b1, %b2, %b3;
	mov.b64 	{%a0,%a1}, %rd45;
	mov.b64 	{%a2,%a3}, %rd45;
	mov.b64 	{%b0,%b1}, %rd43;
	mov.b64 	{%b2,%b3}, %rd42;
	sub.cc.u32 	%r0, %a0, %b0;
	subc.cc.u32 	%r1, %a1, %b1;
	subc.cc.u32 	%r2, %a2, %b2;
	subc.u32 	%r3, %a3, %b3;
	mov.b64 	%rd46, {%r0,%r1};
	mov.b64 	%rd47, {%r2,%r3};
	}
	xor.b32  	%r36, %r25, -2147483648;
	selp.b64 	%rd73, %rd42, %rd47, %p7;
	selp.b64 	%rd14, %rd43, %rd46, %p7;
	selp.b32 	%r17, %r25, %r36, %p7;
	clz.b64 	%r37, %rd73;
	cvt.u64.u32 	%rd15, %r37;
	setp.eq.s32 	%p8, %r37, 0;
	@%p8 bra 	$L__BB2_8;
	cvt.u32.u64 	%r38, %rd15;
	and.b32  	%r39, %r38, 63;
	shl.b64 	%rd48, %rd73, %r39;
	shr.u64 	%rd49, %rd14, 1;
	not.b32 	%r40, %r38;
	and.b32  	%r41, %r40, 63;
	shr.u64 	%rd50, %rd49, %r41;
	or.b64  	%rd73, %rd48, %rd50;
$L__BB2_8:
	mov.b64 	%rd51, -3958705157555305931;
	{
	.reg .u32 %r0, %r1, %r2, %r3, %alo, %ahi, %blo, %bhi;
	mov.b64 	{%alo,%ahi}, %rd73;
	mov.b64 	{%blo,%bhi}, %rd51;
	mul.lo.u32 	%r0, %alo, %blo;
	mul.hi.u32 	%r1, %alo, %blo;
	mad.lo.cc.u32 	%r1, %alo, %bhi, %r1;
	madc.hi.u32 	%r2, %alo, %bhi, 0;
	mad.lo.cc.u32 	%r1, %ahi, %blo, %r1;
	madc.hi.cc.u32 	%r2, %ahi, %blo, %r2;
	madc.hi.u32 	%r3, %ahi, %bhi, 0;
	mad.lo.cc.u32 	%r2, %ahi, %bhi, %r2;
	addc.u32 	%r3, %r3, 0;
	mov.b64 	%rd52, {%r0,%r1};
	mov.b64 	%rd53, {%r2,%r3};
	}
	setp.gt.s64 	%p9, %rd53, 0;
	{
	.reg .u32 %r0, %r1, %r2, %r3, %a0, %a1, %a2, %a3, %b0, %b1, %b2, %b3;
	mov.b64 	{%a0,%a1}, %rd52;
	mov.b64 	{%a2,%a3}, %rd53;
	mov.b64 	{%b0,%b1}, %rd52;
	mov.b64 	{%b2,%b3}, %rd53;
	add.cc.u32 	%r0, %a0, %b0;
	addc.cc.u32 	%r1, %a1, %b1;
	addc.cc.u32 	%r2, %a2, %b2;
	addc.u32 	%r3, %a3, %b3;
	mov.b64 	%rd54, {%r0,%r1};
	mov.b64 	%rd55, {%r2,%r3};
	}
	selp.b64 	%rd56, %rd55, %rd53, %p9;
	selp.s64 	%rd57, -1, 0, %p9;
	sub.s64 	%rd58, %rd57, %rd15;
	cvt.u64.u32 	%rd59, %r17;
	shl.b64 	%rd60, %rd59, 32;
	add.s64 	%rd61, %rd56, 1;
	shr.u64 	%rd62, %rd61, 10;
	add.s64 	%rd63, %rd62, 1;
	shr.u64 	%rd64, %rd63, 1;
	shl.b64 	%rd65, %rd58, 52;
	add.s64 	%rd66, %rd65, %rd64;
	add.s64 	%rd67, %rd66, 4602678819172646912;
	or.b64  	%rd68, %rd67, %rd60;
	mov.b64 	%fd4, %rd68;
$L__BB2_9:
	st.param.f64 	[func_retval0], %fd4;
	st.param.b32 	[func_retval0+8], %r46;
	ret;

}


// ===== COMPILED SASS (sm_100) =====

	.target	sm_100

	.elftype	@"ET_EXEC"


//--------------------- .note.nv.tkinfo           --------------------------
	.section	.note.nv.tkinfo,"",@"SHT_NOTE"
	.sectionflags	@"SHF_NOTE_NV_TKINFO"
	.tkinfo
        /*0018*/ 	.word	0x00000002
        /*0030*/ 	.string	""
        /*0030*/ 	.string	"ptxas"
        /*0030*/ 	.string	"Cuda compilation tools, release 13.0, V13.0.88"
        /*0030*/ 	.string	"Build cuda_13.0.r13.0/compiler.36424714_0"
        /*0030*/ 	.string	"-arch sm_100 -m 64 "



//--------------------- .note.nv.cuinfo           --------------------------
	.section	.note.nv.cuinfo,"",@"SHT_NOTE"
	.sectionflags	@"SHF_NOTE_NV_CUINFO"
        /*0018*/ 	.short	0x0002
        /*001a*/ 	.short	0x0064
        /*001c*/ 	.short	0x0082
	.zero		2


//--------------------- .nv.info                  --------------------------
	.section	.nv.info,"",@"SHT_CUDA_INFO"
	.align	4


	//----- nvinfo : EIATTR_REGCOUNT
	.align		4
        /*0000*/ 	.byte	0x04, 0x2f
        /*0002*/ 	.short	(.L_3 - .L_2)
	.align		4
.L_2:
        /*0004*/ 	.word	index@(_Z8kuramotoPiPdS0_S0_S0_iid)
        /*0008*/ 	.word	0x00000020


	//----- nvinfo : EIATTR_FRAME_SIZE
	.align		4
.L_3:
        /*000c*/ 	.byte	0x04, 0x11
        /*000e*/ 	.short	(.L_5 - .L_4)
	.align		4
.L_4:
        /*0010*/ 	.word	index@($_Z8kuramotoPiPdS0_S0_S0_iid$__internal_trig_reduction_slowpathd)
        /*0014*/ 	.word	0x00000028


	//----- nvinfo : EIATTR_FRAME_SIZE
	.align		4
.L_5:
        /*0018*/ 	.byte	0x04, 0x11
        /*001a*/ 	.short	(.L_7 - .L_6)
	.align		4
.L_6:
        /*001c*/ 	.word	index@(_Z8kuramotoPiPdS0_S0_S0_iid)
        /*0020*/ 	.word	0x00000028


	//----- nvinfo : EIATTR_REGCOUNT
	.align		4
.L_7:
        /*0024*/ 	.byte	0x04, 0x2f
        /*0026*/ 	.short	(.L_9 - .L_8)
	.align		4
.L_8:
        /*0028*/ 	.word	index@(_Z12update_thetaPdS_S_S_S_ii)
        /*002c*/ 	.word	0x0000001a


	//----- nvinfo : EIATTR_FRAME_SIZE
	.align		4
.L_9:
        /*0030*/ 	.byte	0x04, 0x11
        /*0032*/ 	.short	(.L_11 - .L_10)
	.align		4
.L_10:
        /*0034*/ 	.word	index@($__internal_0_$__cuda_sm20_div_rn_f64_full)
        /*0038*/ 	.word	0x00000000


	//----- nvinfo : EIATTR_FRAME_SIZE
	.align		4
.L_11:
        /*003c*/ 	.byte	0x04, 0x11
        /*003e*/ 	.short	(.L_13 - .L_12)
	.align		4
.L_12:
        /*0040*/ 	.word	index@(_Z12update_thetaPdS_S_S_S_ii)
        /*0044*/ 	.word	0x00000000


	//----- nvinfo : EIATTR_MIN_STACK_SIZE
	.align		4
.L_13:
        /*0048*/ 	.byte	0x04, 0x12
        /*004a*/ 	.short	(.L_15 - .L_14)
	.align		4
.L_14:
        /*004c*/ 	.word	index@(_Z12update_thetaPdS_S_S_S_ii)
        /*0050*/ 	.word	0x00000000


	//----- nvinfo : EIATTR_MIN_STACK_SIZE
	.align		4
.L_15:
        /*0054*/ 	.byte	0x04, 0x12
        /*0056*/ 	.short	(.L_17 - .L_16)
	.align		4
.L_16:
        /*0058*/ 	.word	index@(_Z8kuramotoPiPdS0_S0_S0_iid)
        /*005c*/ 	.word	0x00000028
.L_17:


//--------------------- .nv.compat                --------------------------
	.section	.nv.compat,"",@"SHT_CUDA_COMPAT_INFO"
	.align	4
        /*0000*/ 	.byte	0x02, 0x09, 0x00, 0x00, 0x02, 0x02, 0x01, 0x00, 0x02, 0x05, 0x05, 0x00, 0x03, 0x07, 0x01, 0x01
        /*0010*/ 	.byte	0x02, 0x03, 0x00, 0x00, 0x02, 0x06, 0x01, 0x00, 0x04, 0x0b, 0x08, 0x00, 0x01, 0x00, 0x00, 0x00
        /*0020*/ 	.byte	0x00, 0x00, 0x00, 0x00


//--------------------- .nv.info._Z12update_thetaPdS_S_S_S_ii --------------------------
	.section	.nv.info._Z12update_thetaPdS_S_S_S_ii,"",@"SHT_CUDA_INFO"
	.sectionflags	@""
	.align	4


	//----- nvinfo : EIATTR_CUDA_API_VERSION
	.align		4
        /*0000*/ 	.byte	0x04, 0x37
        /*0002*/ 	.short	(.L_19 - .L_18)
.L_18:
        /*0004*/ 	.word	0x00000082


	//----- nvinfo : EIATTR_KPARAM_INFO
	.align		4
.L_19:
        /*0008*/ 	.byte	0x04, 0x17
        /*000a*/ 	.short	(.L_21 - .L_20)
.L_20:
        /*000c*/ 	.word	0x00000000
        /*0010*/ 	.short	0x0006
        /*0012*/ 	.short	0x002c
        /*0014*/ 	.byte	0x00, 0xf0, 0x11, 0x00


	//----- nvinfo : EIATTR_KPARAM_INFO
	.align		4
.L_21:
        /*0018*/ 	.byte	0x04, 0x17
        /*001a*/ 	.short	(.L_23 - .L_22)
.L_22:
        /*001c*/ 	.word	0x00000000
        /*0020*/ 	.short	0x0005
        /*0022*/ 	.short	0x0028
        /*0024*/ 	.byte	0x00, 0xf0, 0x11, 0x00


	//----- nvinfo : EIATTR_KPARAM_INFO
	.align		4
.L_23:
        /*0028*/ 	.byte	0x04, 0x17
        /*002a*/ 	.short	(.L_25 - .L_24)
.L_24:
        /*002c*/ 	.word	0x00000000
        /*0030*/ 	.short	0x0004
        /*0032*/ 	.short	0x0020
        /*0034*/ 	.byte	0x00, 0xf5, 0x21, 0x00


	//----- nvinfo : EIATTR_KPARAM_INFO
	.align		4
.L_25:
        /*0038*/ 	.byte	0x04, 0x17
        /*003a*/ 	.short	(.L_27 - .L_26)
.L_26:
        /*003c*/ 	.word	0x00000000
        /*0040*/ 	.short	0x0003
        /*0042*/ 	.short	0x0018
        /*0044*/ 	.byte	0x00, 0xf5, 0x21, 0x00


	//----- nvinfo : EIATTR_KPARAM_INFO
	.align		4
.L_27:
        /*0048*/ 	.byte	0x04, 0x17
        /*004a*/ 	.short	(.L_29 - .L_28)
.L_28:
        /*004c*/ 	.word	0x00000000
        /*0050*/ 	.short	0x0002
        /*0052*/ 	.short	0x0010
        /*0054*/ 	.byte	0x00, 0xf5, 0x21, 0x00


	//----- nvinfo : EIATTR_KPARAM_INFO
	.align		4
.L_29:
        /*0058*/ 	.byte	0x04, 0x17
        /*005a*/ 	.short	(.L_31 - .L_30)
.L_30:
        /*005c*/ 	.word	0x00000000
        /*0060*/ 	.short	0x0001
        /*0062*/ 	.short	0x0008
        /*0064*/ 	.byte	0x00, 0xf5, 0x21, 0x00


	//----- nvinfo : EIATTR_KPARAM_INFO
	.align		4
.L_31:
        /*0068*/ 	.byte	0x04, 0x17
        /*006a*/ 	.short	(.L_33 - .L_32)
.L_32:
        /*006c*/ 	.word	0x00000000
        /*0070*/ 	.short	0x0000
        /*0072*/ 	.short	0x0000
        /*0074*/ 	.byte	0x00, 0xf5, 0x21, 0x00


	//----- nvinfo : EIATTR_SPARSE_MMA_MASK
	.align		4
.L_33:
        /*0078*/ 	.byte	0x03, 0x50
        /*007a*/ 	.short	0x0000


	//----- nvinfo : EIATTR_MAXREG_COUNT
	.align		4
        /*007c*/ 	.byte	0x03, 0x1b
        /*007e*/ 	.short	0x00ff


	//----- nvinfo : EIATTR_MERCURY_ISA_VERSION
	.align		4
        /*0080*/ 	.byte	0x03, 0x5f
        /*0082*/ 	.short	0x0101


	//----- nvinfo : EIATTR_VRC_CTA_INIT_COUNT
	.align		4
        /*0084*/ 	.byte	0x02, 0x4a
	.zero		1
	.zero		1


	//----- nvinfo : EIATTR_EXIT_INSTR_OFFSETS
	.align		4
        /*0088*/ 	.byte	0x04, 0x1c
        /*008a*/ 	.short	(.L_35 - .L_34)


	//   ....[0]....
.L_34:
        /*008c*/ 	.word	0x00000450


	//   ....[1]....
        /*0090*/ 	.word	0x00000640


	//----- nvinfo : EIATTR_CRS_STACK_SIZE
	.align		4
.L_35:
        /*0094*/ 	.byte	0x04, 0x1e
        /*0096*/ 	.short	(.L_37 - .L_36)
.L_36:
        /*0098*/ 	.word	0x00000000


	//----- nvinfo : EIATTR_CBANK_PARAM_SIZE
	.align		4
.L_37:
        /*009c*/ 	.byte	0x03, 0x19
        /*009e*/ 	.short	0x0030


	//----- nvinfo : EIATTR_PARAM_CBANK
	.align		4
        /*00a0*/ 	.byte	0x04, 0x0a
        /*00a2*/ 	.short	(.L_39 - .L_38)
	.align		4
.L_38:
        /*00a4*/ 	.word	index@(.nv.constant0._Z12update_thetaPdS_S_S_S_ii)
        /*00a8*/ 	.short	0x0380
        /*00aa*/ 	.short	0x0030


	//----- nvinfo : EIATTR_SW_WAR
	.align		4
.L_39:
        /*00ac*/ 	.byte	0x04, 0x36
        /*00ae*/ 	.short	(.L_41 - .L_40)
.L_40:
        /*00b0*/ 	.word	0x00000008
.L_41:


//--------------------- .nv.info._Z8kuramotoPiPdS0_S0_S0_iid --------------------------
	.section	.nv.info._Z8kuramotoPiPdS0_S0_S0_iid,"",@"SHT_CUDA_INFO"
	.sectionflags	@""
	.align	4


	//----- nvinfo : EIATTR_CUDA_API_VERSION
	.align		4
        /*0000*/ 	.byte	0x04, 0x37
        /*0002*/ 	.short	(.L_43 - .L_42)
.L_42:
        /*0004*/ 	.word	0x00000082


	//----- nvinfo : EIATTR_KPARAM_INFO
	.align		4
.L_43:
        /*0008*/ 	.byte	0x04, 0x17
        /*000a*/ 	.short	(.L_45 - .L_44)
.L_44:
        /*000c*/ 	.word	0x00000000
        /*0010*/ 	.short	0x0007
        /*0012*/ 	.short	0x0030
        /*0014*/ 	.byte	0x00, 0xf0, 0x21, 0x00


	//----- nvinfo : EIATTR_KPARAM_INFO
	.align		4
.L_45:
        /*0018*/ 	.byte	0x04, 0x17
        /*001a*/ 	.short	(.L_47 - .L_46)
.L_46:
        /*001c*/ 	.word	0x00000000
        /*0020*/ 	.short	0x0006
        /*0022*/ 	.short	0x002c
        /*0024*/ 	.byte	0x00, 0xf0, 0x11, 0x00


	//----- nvinfo : EIATTR_KPARAM_INFO
	.align		4
.L_47:
        /*0028*/ 	.byte	0x04, 0x17
        /*002a*/ 	.short	(.L_49 - .L_48)
.L_48:
        /*002c*/ 	.word	0x00000000
        /*0030*/ 	.short	0x0005
        /*0032*/ 	.short	0x0028
        /*0034*/ 	.byte	0x00, 0xf0, 0x11, 0x00


	//----- nvinfo : EIATTR_KPARAM_INFO
	.align		4
.L_49:
        /*0038*/ 	.byte	0x04, 0x17
        /*003a*/ 	.short	(.L_51 - .L_50)
.L_50:
        /*003c*/ 	.word	0x00000000
        /*0040*/ 	.short	0x0004
        /*0042*/ 	.short	0x0020
        /*0044*/ 	.byte	0x00, 0xf5, 0x21, 0x00


	//----- nvinfo : EIATTR_KPARAM_INFO
	.align		4
.L_51:
        /*0048*/ 	.byte	0x04, 0x17
        /*004a*/ 	.short	(.L_53 - .L_52)
.L_52:
        /*004c*/ 	.word	0x00000000
        /*0050*/ 	.short	0x0003
        /*0052*/ 	.short	0x0018
        /*0054*/ 	.byte	0x00, 0xf5, 0x21, 0x00


	//----- nvinfo : EIATTR_KPARAM_INFO
	.align		4
.L_53:
        /*0058*/ 	.byte	0x04, 0x17
        /*005a*/ 	.short	(.L_55 - .L_54)
.L_54:
        /*005c*/ 	.word	0x00000000
        /*0060*/ 	.short	0x0002
        /*0062*/ 	.short	0x0010
        /*0064*/ 	.byte	0x00, 0xf5, 0x21, 0x00


	//----- nvinfo : EIATTR_KPARAM_INFO
	.align		4
.L_55:
        /*0068*/ 	.byte	0x04, 0x17
        /*006a*/ 	.short	(.L_57 - .L_56)
.L_56:
        /*006c*/ 	.word	0x00000000
        /*0070*/ 	.short	0x0001
        /*0072*/ 	.short	0x0008
        /*0074*/ 	.byte	0x00, 0xf5, 0x21, 0x00


	//----- nvinfo : EIATTR_KPARAM_INFO
	.align		4
.L_57:
        /*0078*/ 	.byte	0x04, 0x17
        /*007a*/ 	.short	(.L_59 - .L_58)
.L_58:
        /*007c*/ 	.word	0x00000000
        /*0080*/ 	.short	0x0000
        /*0082*/ 	.short	0x0000
        /*0084*/ 	.byte	0x00, 0xf5, 0x21, 0x00


	//----- nvinfo : EIATTR_SPARSE_MMA_MASK
	.align		4
.L_59:
        /*0088*/ 	.byte	0x03, 0x50
        /*008a*/ 	.short	0x0000


	//----- nvinfo : EIATTR_MAXREG_COUNT
	.align		4
        /*008c*/ 	.byte	0x03, 0x1b
        /*008e*/ 	.short	0x00ff


	//----- nvinfo : EIATTR_MERCURY_ISA_VERSION
	.align		4
        /*0090*/ 	.byte	0x03, 0x5f
        /*0092*/ 	.short	0x0101


	//----- nvinfo : EIATTR_VRC_CTA_INIT_COUNT
	.align		4
        /*0094*/ 	.byte	0x02, 0x4a
	.zero		1
	.zero		1


	//----- nvinfo : EIATTR_EXIT_INSTR_OFFSETS
	.align		4
        /*0098*/ 	.byte	0x04, 0x1c
        /*009a*/ 	.short	(.L_61 - .L_60)


	//   ....[0]....
.L_60:
        /*009c*/ 	.word	0x000000d0


	//   ....[1]....
        /*00a0*/ 	.word	0x00000c90


	//   ....[2]....
        /*00a4*/ 	.word	0x000011c0


	//----- nvinfo : EIATTR_CRS_STACK_SIZE
	.align		4
.L_61:
        /*00a8*/ 	.byte	0x04, 0x1e
        /*00aa*/ 	.short	(.L_63 - .L_62)
.L_62:
        /*00ac*/ 	.word	0x00000000


	//----- nvinfo : EIATTR_CBANK_PARAM_SIZE
	.align		4
.L_63:
        /*00b0*/ 	.byte	0x03, 0x19
        /*00b2*/ 	.short	0x0038


	//----- nvinfo : EIATTR_PARAM_CBANK
	.align		4
        /*00b4*/ 	.byte	0x04, 0x0a
        /*00b6*/ 	.short	(.L_65 - .L_64)
	.align		4
.L_64:
        /*00b8*/ 	.word	index@(.nv.constant0._Z8kuramotoPiPdS0_S0_S0_iid)
        /*00bc*/ 	.short	0x0380
        /*00be*/ 	.short	0x0038


	//----- nvinfo : EIATTR_SW_WAR
	.align		4
.L_65:
        /*00c0*/ 	.byte	0x04, 0x36
        /*00c2*/ 	.short	(.L_67 - .L_66)
.L_66:
        /*00c4*/ 	.word	0x00000008
.L_67:


//--------------------- .nv.callgraph             --------------------------
	.section	.nv.callgraph,"",@"SHT_CUDA_CALLGRAPH"
	.align	4
	.sectionentsize	8
	.align		4
        /*0000*/ 	.word	0x00000000
	.align		4
        /*0004*/ 	.word	0xffffffff
	.align		4
        /*0008*/ 	.word	0x00000000
	.align		4
        /*000c*/ 	.word	0xfffffffe
	.align		4
        /*0010*/ 	.word	0x00000000
	.align		4
        /*0014*/ 	.word	0xfffffffd
	.align		4
        /*0018*/ 	.word	0x00000000
	.align		4
        /*001c*/ 	.word	0xfffffffc


//--------------------- .nv.constant4             --------------------------
	.section	.nv.constant4,"a",@progbits
	.align	8
	.align		8
.nv.constant4:
        /*0000*/ 	.dword	__cudart_i2opi_d
	.align		8
        /*0008*/ 	.dword	__cudart_sin_cos_coeffs


//--------------------- .text._Z12update_thetaPdS_S_S_S_ii --------------------------
	.section	.text._Z12update_thetaPdS_S_S_S_ii,"ax",@progbits
	.align	128
        .global         _Z12update_thetaPdS_S_S_S_ii
        .type           _Z12update_thetaPdS_S_S_S_ii,@function
        .size           _Z12update_thetaPdS_S_S_S_ii,(.L_x_34 - _Z12update_thetaPdS_S_S_S_ii)
        .other          _Z12update_thetaPdS_S_S_S_ii,@"STO_CUDA_ENTRY STV_DEFAULT"
_Z12update_thetaPdS_S_S_S_ii:
.text._Z12update_thetaPdS_S_S_S_ii:
[----:B------:R-:W-:Y:S01]  /*0000*/  LDC R1, c[0x0][0x37c] ;  /* 0x0000df00ff017b82 */ /* 0x000fe20000000800 */
[----:B------:R-:W0:Y:S07]  /*0010*/  S2R R5, SR_TID.X ;  /* 0x0000000000057919 */ /* 0x000e2e0000002100 */
[----:B------:R-:W0:Y:S01]  /*0020*/  LDC.64 R2, c[0x0][0x388] ;  /* 0x0000e200ff027b82 */ /* 0x000e220000000a00 */
[----:B------:R-:W1:Y:S07]  /*0030*/  LDCU.64 UR4, c[0x0][0x358] ;  /* 0x00006b00ff0477ac */ /* 0x000e6e0008000a00 */
[----:B------:R-:W2:Y:S08]  /*0040*/  LDC.64 R12, c[0x0][0x390] ;  /* 0x0000e400ff0c7b82 */ /* 0x000eb00000000a00 */
[----:B------:R-:W3:Y:S08]  /*0050*/  LDC.64 R10, c[0x0][0x398] ;  /* 0x0000e600ff0a7b82 */ /* 0x000ef00000000a00 */
[----:B------:R-:W4:Y:S01]  /*0060*/  LDC.64 R8, c[0x0][0x3a0] ;  /* 0x0000e800ff087b82 */ /* 0x000f220000000a00 */
[----:B0-----:R-:W-:-:S07]  /*0070*/  IMAD.WIDE.U32 R2, R5, 0x8, R2 ;  /* 0x0000000805027825 */ /* 0x001fce00078e0002 */
[----:B------:R-:W0:Y:S01]  /*0080*/  LDC.64 R14, c[0x0][0x3a8] ;  /* 0x0000ea00ff0e7b82 */ /* 0x000e220000000a00 */
[C---:B--2---:R-:W-:Y:S01]  /*0090*/  IMAD.WIDE.U32 R12, R5.reuse, 0x8, R12 ;  /* 0x00000008050c7825 */ /* 0x044fe200078e000c */
[----:B-1----:R-:W2:Y:S06]  /*00a0*/  LDG.E.64 R2, desc[UR4][R2.64] ;  /* 0x0000000402027981 */ /* 0x002eac000c1e1b00 */
[----:B------:R-:W1:Y:S01]  /*00b0*/  LDC.64 R6, c[0x0][0x380] ;  /* 0x0000e000ff067b82 */ /* 0x000e620000000a00 */
[----:B------:R-:W2:Y:S01]  /*00c0*/  LDG.E.64 R12, desc[UR4][R12.64] ;  /* 0x000000040c0c7981 */ /* 0x000ea2000c1e1b00 */
[----:B---3--:R-:W-:-:S06]  /*00d0*/  IMAD.WIDE.U32 R10, R5, 0x8, R10 ;  /* 0x00000008050a7825 */ /* 0x008fcc00078e000a */
[----:B------:R-:W3:Y:S01]  /*00e0*/  LDG.E.64 R10, desc[UR4][R10.64] ;  /* 0x000000040a0a7981 */ /* 0x000ee2000c1e1b00 */
[----:B----4-:R-:W-:-:S06]  /*00f0*/  IMAD.WIDE.U32 R8, R5, 0x8, R8 ;  /* 0x0000000805087825 */ /* 0x010fcc00078e0008 */
[----:B------:R-:W4:Y:S01]  /*0100*/  LDG.E.64 R8, desc[UR4][R8.64] ;  /* 0x0000000408087981 */ /* 0x000f22000c1e1b00 */
[----:B0-----:R-:W-:-:S04]  /*0110*/  IMAD R5, R15, R14, R5 ;  /* 0x0000000e0f057224 */ /* 0x001fc800078e0205 */
[----:B-1----:R-:W-:-:S05]  /*0120*/  IMAD.WIDE R6, R5, 0x8, R6 ;  /* 0x0000000805067825 */ /* 0x002fca00078e0206 */
[----:B------:R0:W5:Y:S01]  /*0130*/  LDG.E.64 R4, desc[UR4][R6.64] ;  /* 0x0000000406047981 */ /* 0x000162000c1e1b00 */
[----:B------:R-:W1:Y:S01]  /*0140*/  MUFU.RCP64H R15, 6 ;  /* 0x40180000000f7908 */ /* 0x000e620000001800 */
[----:B------:R-:W-:Y:S01]  /*0150*/  IMAD.MOV.U32 R18, RZ, RZ, 0x0 ;  /* 0x00000000ff127424 */ /* 0x000fe200078e00ff */
[----:B------:R-:W-:Y:S01]  /*0160*/  UMOV UR6, 0x47ae147b ;  /* 0x47ae147b00067882 */ /* 0x000fe20000000000 */
[----:B------:R-:W-:Y:S01]  /*0170*/  IMAD.MOV.U32 R19, RZ, RZ, 0x40180000 ;  /* 0x40180000ff137424 */ /* 0x000fe200078e00ff */
[----:B------:R-:W-:Y:S01]  /*0180*/  UMOV UR7, 0x3f847ae1 ;  /* 0x3f847ae100077882 */ /* 0x000fe20000000000 */
[----:B------:R-:W-:Y:S01]  /*0190*/  IMAD.MOV.U32 R14, RZ, RZ, 0x1 ;  /* 0x00000001ff0e7424 */ /* 0x000fe200078e00ff */
[----:B------:R-:W-:Y:S05]  /*01a0*/  BSSY.RECONVERGENT B0, `(.L_x_0) ;  /* 0x0000015000007945 */ /* 0x000fea0003800200 */
[----:B-1----:R-:W-:-:S08]  /*01b0*/  DFMA R16, R14, -R18, 1 ;  /* 0x3ff000000e10742b */ /* 0x002fd00000000812 */
[----:B------:R-:W-:-:S08]  /*01c0*/  DFMA R16, R16, R16, R16 ;  /* 0x000000101010722b */ /* 0x000fd00000000010 */
[----:B------:R-:W-:Y:S02]  /*01d0*/  DFMA R16, R14, R16, R14 ;  /* 0x000000100e10722b */ /* 0x000fe4000000000e */
[----:B--2---:R-:W-:-:S08]  /*01e0*/  DFMA R2, R12, 2, R2 ;  /* 0x400000000c02782b */ /* 0x004fd00000000002 */
[----:B---3--:R-:W-:Y:S02]  /*01f0*/  DFMA R2, R10, 2, R2 ;  /* 0x400000000a02782b */ /* 0x008fe40000000002 */
[----:B------:R-:W-:-:S06]  /*0200*/  DFMA R10, R16, -R18, 1 ;  /* 0x3ff00000100a742b */ /* 0x000fcc0000000812 */
[----:B----4-:R-:W-:Y:S02]  /*0210*/  DADD R2, R2, R8 ;  /* 0x0000000002027229 */ /* 0x010fe40000000008 */
[----:B------:R-:W-:-:S06]  /*0220*/  DFMA R10, R16, R10, R16 ;  /* 0x0000000a100a722b */ /* 0x000fcc0000000010 */
[----:B------:R-:W-:-:S08]  /*0230*/  DMUL R8, R2, UR6 ;  /* 0x0000000602087c28 */ /* 0x000fd00008000000 */
[----:B------:R-:W-:Y:S02]  /*0240*/  DMUL R2, R8, R10 ;  /* 0x0000000a08027228 */ /* 0x000fe40000000000 */
[----:B------:R-:W-:-:S06]  /*0250*/  FSETP.GEU.AND P1, PT, |R9|, 6.5827683646048100446e-37, PT ;  /* 0x036000000900780b */ /* 0x000fcc0003f2e200 */
[----:B------:R-:W-:-:S08]  /*0260*/  DFMA R12, R2, -6, R8 ;  /* 0xc0180000020c782b */ /* 0x000fd00000000008 */
[----:B------:R-:W-:-:S10]  /*0270*/  DFMA R2, R10, R12, R2 ;  /* 0x0000000c0a02722b */ /* 0x000fd40000000002 */
[----:B------:R-:W-:-:S05]  /*0280*/  FFMA R0, RZ, 2.375, R3 ;  /* 0x40180000ff007823 */ /* 0x000fca0000000003 */
[----:B------:R-:W-:-:S13]  /*0290*/  FSETP.GT.AND P0, PT, |R0|, 1.469367938527859385e-39, PT ;  /* 0x001000000000780b */ /* 0x000fda0003f04200 */
[----:B0-----:R-:W-:Y:S05]  /*02a0*/  @P0 BRA P1, `(.L_x_1) ;  /* 0x0000000000100947 */ /* 0x001fea0000800000 */
[----:B------:R-:W-:-:S07]  /*02b0*/  MOV R0, 0x2d0 ;  /* 0x000002d000007802 */ /* 0x000fce0000000f00 */
[----:B-----5:R-:W-:Y:S05]  /*02c0*/  CALL.REL.NOINC `($__internal_0_$__cuda_sm20_div_rn_f64_full) ;  /* 0x0000000000e07944 */ /* 0x020fea0003c00000 */
[----:B------:R-:W-:Y:S02]  /*02d0*/  IMAD.MOV.U32 R2, RZ, RZ, R12 ;  /* 0x000000ffff027224 */ /* 0x000fe400078e000c */
[----:B------:R-:W-:-:S07]  /*02e0*/  IMAD.MOV.U32 R3, RZ, RZ, R13 ;  /* 0x000000ffff037224 */ /* 0x000fce00078e000d */
.L_x_1:
[----:B------:R-:W-:Y:S05]  /*02f0*/  BSYNC.RECONVERGENT B0 ;  /* 0x0000000000007941 */ /* 0x000fea0003800200 */
.L_x_0:
[----:B------:R-:W0:Y:S01]  /*0300*/  LDC R9, c[0x0][0x3ac] ;  /* 0x0000eb00ff097b82 */ /* 0x000e220000000800 */
[----:B-----5:R-:W-:Y:S01]  /*0310*/  DADD R2, R4, R2 ;  /* 0x0000000004027229 */ /* 0x020fe20000000002 */
[----:B------:R-:W-:Y:S01]  /*0320*/  UMOV UR6, 0x54442d18 ;  /* 0x54442d1800067882 */ /* 0x000fe20000000000 */
[----:B------:R-:W-:Y:S01]  /*0330*/  UMOV UR7, 0x400921fb ;  /* 0x400921fb00077882 */ /* 0x000fe20000000000 */
[----:B------:R-:W-:Y:S05]  /*0340*/  BSSY.RECONVERGENT B0, `(.L_x_2) ;  /* 0x000000d000007945 */ /* 0x000fea0003800200 */
[----:B------:R-:W-:Y:S01]  /*0350*/  DSETP.GT.AND P0, PT, R2, UR6, PT ;  /* 0x0000000602007e2a */ /* 0x000fe2000bf04000 */
[----:B0-----:R-:W-:-:S05]  /*0360*/  IMAD.WIDE R6, R9, 0x8, R6 ;  /* 0x0000000809067825 */ /* 0x001fca00078e0206 */
[----:B------:R0:W-:Y:S08]  /*0370*/  STG.E.64 desc[UR4][R6.64], R2 ;  /* 0x0000000206007986 */ /* 0x0001f0000c101b04 */
[----:B------:R-:W-:Y:S05]  /*0380*/  @!P0 BRA `(.L_x_3) ;  /* 0x0000000000208947 */ /* 0x000fea0003800000 */
[----:B------:R-:W-:Y:S01]  /*0390*/  BSSY.RECONVERGENT B1, `(.L_x_4) ;  /* 0x0000006000017945 */ /* 0x000fe20003800200 */
[----:B------:R-:W-:Y:S01]  /*03a0*/  IMAD.MOV.U32 R4, RZ, RZ, 0x54442d18 ;  /* 0x54442d18ff047424 */ /* 0x000fe200078e00ff */
[----:B------:R-:W-:-:S07]  /*03b0*/  MOV R5, 0x401921fb ;  /* 0x401921fb00057802 */ /* 0x000fce0000000f00 */
.L_x_5:
[----:B0-----:R-:W-:-:S08]  /*03c0*/  DADD R2, -R2, R4 ;  /* 0x0000000002027229 */ /* 0x001fd00000000104 */
[----:B------:R-:W-:-:S14]  /*03d0*/  DSETP.GT.AND P0, PT, R2, UR6, PT ;  /* 0x0000000602007e2a */ /* 0x000fdc000bf04000 */
[----:B------:R-:W-:Y:S05]  /*03e0*/  @P0 BRA `(.L_x_5) ;  /* 0xfffffffc00f40947 */ /* 0x000fea000383ffff */
[----:B------:R-:W-:Y:S05]  /*03f0*/  BSYNC.RECONVERGENT B1 ;  /* 0x0000000000017941 */ /* 0x000fea0003800200 */
.L_x_4:
[----:B------:R1:W-:Y:S02]  /*0400*/  STG.E.64 desc[UR4][R6.64], R2 ;  /* 0x0000000206007986 */ /* 0x0003e4000c101b04 */
.L_x_3:
[----:B------:R-:W-:Y:S05]  /*0410*/  BSYNC.RECONVERGENT B0 ;  /* 0x0000000000007941 */ /* 0x000fea0003800200 */
.L_x_2:
[----:B------:R-:W-:Y:S01]  /*0420*/  UMOV UR8, 0x54442d18 ;  /* 0x54442d1800087882 */ /* 0x000fe20000000000 */
[----:B------:R-:W-:Y:S02]  /*0430*/  UMOV UR9, 0x400921fb ;  /* 0x400921fb00097882 */ /* 0x000fe40000000000 */
[----:B------:R-:W-:-:S14]  /*0440*/  DSETP.GEU.AND P0, PT, R2, -UR8, PT ;  /* 0x8000000802007e2a */ /* 0x000fdc000bf0e000 */
[----:B------:R-:W-:Y:S05]  /*0450*/  @P0 EXIT ;  /* 0x000000000000094d */ /* 0x000fea0003800000 */
[----:B------:R-:W-:Y:S01]  /*0460*/  UMOV UR6, 0x7f3321d2 ;  /* 0x7f3321d200067882 */ /* 0x000fe20000000000 */
[----:B------:R-:W-:Y:S01]  /*0470*/  UMOV UR7, 0x4032d97c ;  /* 0x4032d97c00077882 */ /* 0x000fe20000000000 */
[----:B------:R-:W-:Y:S01]  /*0480*/  BSSY.RECONVERGENT B0, `(.L_x_6) ;  /* 0x0000012000007945 */ /* 0x000fe20003800200 */
[----:B------:R-:W-:Y:S01]  /*0490*/  DADD R4, R2, UR6 ;  /* 0x0000000602047e29 */ /* 0x000fe20008000000 */
[----:B------:R-:W-:-:S07]  /*04a0*/  PLOP3.LUT P0, PT, PT, PT, PT, 0x80, 0x8 ;  /* 0x000000000008781c */ /* 0x000fce0003f0f070 */
[----:B------:R-:W-:-:S14]  /*04b0*/  DSETP.GEU.AND P1, PT, R4, -UR8, PT ;  /* 0x8000000804007e2a */ /* 0x000fdc000bf2e000 */
[----:B------:R-:W-:Y:S05]  /*04c0*/  @P1 BRA `(.L_x_7) ;  /* 0x0000000000341947 */ /* 0x000fea0003800000 */
[----:B------:R-:W-:Y:S01]  /*04d0*/  BSSY.RECONVERGENT B1, `(.L_x_8) ;  /* 0x000000b000017945 */ /* 0x000fe20003800200 */
[----:B------:R-:W-:Y:S02]  /*04e0*/  IMAD.MOV.U32 R8, RZ, RZ, 0x54442d18 ;  /* 0x54442d18ff087424 */ /* 0x000fe400078e00ff */
[----:B------:R-:W-:Y:S02]  /*04f0*/  IMAD.MOV.U32 R9, RZ, RZ, 0x401921fb ;  /* 0x401921fbff097424 */ /* 0x000fe400078e00ff */
[----:B------:R-:W-:Y:S02]  /*0500*/  IMAD.MOV.U32 R4, RZ, RZ, -0x1644588b ;  /* 0xe9bba775ff047424 */ /* 0x000fe400078e00ff */
[----:B------:R-:W-:-:S07]  /*0510*/  IMAD.MOV.U32 R5, RZ, RZ, 0x4035fdbb ;  /* 0x4035fdbbff057424 */ /* 0x000fce00078e00ff */
.L_x_9:
[----:B01----:R-:W-:-:S08]  /*0520*/  DADD R2, R2, R8 ;  /* 0x0000000002027229 */ /* 0x003fd00000000008 */
[----:B------:R-:W-:-:S08]  /*0530*/  DADD R2, R2, R8 ;  /* 0x0000000002027229 */ /* 0x000fd00000000008 */
[----:B------:R-:W-:-:S08]  /*0540*/  DADD R2, R2, R8 ;  /* 0x0000000002027229 */ /* 0x000fd00000000008 */
[----:B------:R-:W-:-:S08]  /*0550*/  DADD R2, R2, R8 ;  /* 0x0000000002027229 */ /* 0x000fd00000000008 */
[----:B------:R-:W-:-:S14]  /*0560*/  DSETP.GEU.AND P0, PT, R2, -R4, PT ;  /* 0x800000040200722a */ /* 0x000fdc0003f0e000 */
[----:B------:R-:W-:Y:S05]  /*0570*/  @!P0 BRA `(.L_x_9) ;  /* 0xfffffffc00e88947 */ /* 0x000fea000383ffff */
[----:B------:R-:W-:Y:S05]  /*0580*/  BSYNC.RECONVERGENT B1 ;  /* 0x0000000000017941 */ /* 0x000fea0003800200 */
.L_x_8:
[----:B------:R-:W-:-:S13]  /*0590*/  PLOP3.LUT P0, PT, PT, PT, PT, 0x8, 0x80 ;  /* 0x000000000080781c */ /* 0x000fda0003f0e170 */
.L_x_7:
[----:B------:R-:W-:Y:S05]  /*05a0*/  BSYNC.RECONVERGENT B0 ;  /* 0x0000000000007941 */ /* 0x000fea0003800200 */
.L_x_6:
[----:B------:R-:W-:Y:S01]  /*05b0*/  UMOV UR6, 0x54442d18 ;  /* 0x54442d1800067882 */ /* 0x000fe20000000000 */
[----:B------:R-:W-:Y:S02]  /*05c0*/  UMOV UR7, 0x401921fb ;  /* 0x401921fb00077882 */ /* 0x000fe40000000000 */
[----:B------:R-:W-:-:S08]  /*05d0*/  DADD R4, R2, UR6 ;  /* 0x0000000602047e29 */ /* 0x000fd00008000000 */
[----:B------:R-:W-:-:S14]  /*05e0*/  DSETP.GEU.AND P1, PT, R4, -UR8, PT ;  /* 0x8000000804007e2a */ /* 0x000fdc000bf2e000 */
[----:B------:R-:W-:Y:S01]  /*05f0*/  @!P1 PLOP3.LUT P0, PT, PT, PT, PT, 0x8, 0x80 ;  /* 0x000000000080981c */ /* 0x000fe20003f0e170 */
[----:B01----:R-:W-:-:S12]  /*0600*/  @!P1 DADD R2, R4, UR6 ;  /* 0x0000000604029e29 */ /* 0x003fd80008000000 */
[----:B------:R-:W-:-:S14]  /*0610*/  DSETP.LT.OR P0, PT, R2, -UR8, P0 ;  /* 0x8000000802007e2a */ /* 0x000fdc0008701400 */
[----:B------:R-:W-:-:S07]  /*0620*/  @P0 DADD R2, R2, UR6 ;  /* 0x0000000602020e29 */ /* 0x000fce0008000000 */
[----:B------:R-:W-:Y:S01]  /*0630*/  STG.E.64 desc[UR4][R6.64], R2 ;  /* 0x0000000206007986 */ /* 0x000fe2000c101b04 */
[----:B------:R-:W-:Y:S05]  /*0640*/  EXIT ;  /* 0x000000000000794d */ /* 0x000fea0003800000 */
        .weak           $__internal_0_$__cuda_sm20_div_rn_f64_full
        .type           $__internal_0_$__cuda_sm20_div_rn_f64_full,@function
        .size           $__internal_0_$__cuda_sm20_div_rn_f64_full,(.L_x_34 - $__internal_0_$__cuda_sm20_div_rn_f64_full)
$__internal_0_$__cuda_sm20_div_rn_f64_full:
[----:B------:R-:W-:Y:S01]  /*0650*/  MOV R3, 0x3ff80000 ;  /* 0x3ff8000000037802 */ /* 0x000fe20000000f00 */
[----:B------:R-:W-:Y:S01]  /*0660*/  IMAD.MOV.U32 R2, RZ, RZ, 0x0 ;  /* 0x00000000ff027424 */ /* 0x000fe200078e00ff */
[----:B------:R-:W-:Y:S01]  /*0670*/  FSETP.GEU.AND P1, PT, |R9|, 1.469367938527859385e-39, PT ;  /* 0x001000000900780b */ /* 0x000fe20003f2e200 */
[----:B------:R-:W-:Y:S01]  /*0680*/  IMAD.MOV.U32 R10, RZ, RZ, 0x1 ;  /* 0x00000001ff0a7424 */ /* 0x000fe200078e00ff */
[----:B------:R-:W0:Y:S01]  /*0690*/  MUFU.RCP64H R11, R3 ;  /* 0x00000003000b7308 */ /* 0x000e220000001800 */
[----:B------:R-:W-:Y:S01]  /*06a0*/  IMAD.MOV.U32 R21, RZ, RZ, 0x40100000 ;  /* 0x40100000ff157424 */ /* 0x000fe200078e00ff */
[----:B------:R-:W-:Y:S03]  /*06b0*/  BSSY.RECONVERGENT B1, `(.L_x_10) ;  /* 0x0000045000017945 */ /* 0x000fe60003800200 */
[----:B------:R-:W-:Y:S01]  /*06c0*/  VIADD R23, R21, 0xffffffff ;  /* 0xffffffff15177836 */ /* 0x000fe20000000000 */
[----:B0-----:R-:W-:-:S08]  /*06d0*/  DFMA R12, R10, -R2, 1 ;  /* 0x3ff000000a0c742b */ /* 0x001fd00000000802 */
[----:B------:R-:W-:Y:S01]  /*06e0*/  DFMA R14, R12, R12, R12 ;  /* 0x0000000c0c0e722b */ /* 0x000fe2000000000c */
[----:B------:R-:W-:Y:S01]  /*06f0*/  LOP3.LUT R12, R9, 0x7ff00000, RZ, 0xc0, !PT ;  /* 0x7ff00000090c7812 */ /* 0x000fe200078ec0ff */
[----:B------:R-:W-:-:S03]  /*0700*/  IMAD.MOV.U32 R13, RZ, RZ, 0x1ca00000 ;  /* 0x1ca00000ff0d7424 */ /* 0x000fc600078e00ff */
[----:B------:R-:W-:-:S03]  /*0710*/  ISETP.GE.U32.AND P0, PT, R12, 0x40100000, PT ;  /* 0x401000000c00780c */ /* 0x000fc60003f06070 */
[----:B------:R-:W-:Y:S01]  /*0720*/  DFMA R16, R10, R14, R10 ;  /* 0x0000000e0a10722b */ /* 0x000fe2000000000a */
[----:B------:R-:W-:Y:S01]  /*0730*/  MOV R20, R12 ;  /* 0x0000000c00147202 */ /* 0x000fe20000000f00 */
[----:B------:R-:W-:Y:S01]  /*0740*/  IMAD.MOV.U32 R10, RZ, RZ, R8 ;  /* 0x000000ffff0a7224 */ /* 0x000fe200078e0008 */
[----:B------:R-:W-:-:S04]  /*0750*/  SEL R13, R13, 0x63400000, !P0 ;  /* 0x634000000d0d7807 */ /* 0x000fc80004000000 */
[C-C-:B------:R-:W-:Y:S01]  /*0760*/  @!P1 LOP3.LUT R14, R13.reuse, 0x80000000, R9.reuse, 0xf8, !PT ;  /* 0x800000000d0e9812 */ /* 0x140fe200078ef809 */
[----:B------:R-:W-:Y:S01]  /*0770*/  DFMA R18, R16, -R2, 1 ;  /* 0x3ff000001012742b */ /* 0x000fe20000000802 */
[----:B------:R-:W-:Y:S02]  /*0780*/  LOP3.LUT R11, R13, 0x800fffff, R9, 0xf8, !PT ;  /* 0x800fffff0d0b7812 */ /* 0x000fe400078ef809 */
[----:B------:R-:W-:Y:S01]  /*0790*/  @!P1 LOP3.LUT R15, R14, 0x100000, RZ, 0xfc, !PT ;  /* 0x001000000e0f9812 */ /* 0x000fe200078efcff */
[----:B------:R-:W-:-:S06]  /*07a0*/  @!P1 IMAD.MOV.U32 R14, RZ, RZ, RZ ;  /* 0x000000ffff0e9224 */ /* 0x000fcc00078e00ff */
[----:B------:R-:W-:Y:S02]  /*07b0*/  @!P1 DFMA R10, R10, 2, -R14 ;  /* 0x400000000a0a982b */ /* 0x000fe4000000080e */
[----:B------:R-:W-:-:S08]  /*07c0*/  DFMA R14, R16, R18, R16 ;  /* 0x00000012100e722b */ /* 0x000fd00000000010 */
[----:B------:R-:W-:Y:S01]  /*07d0*/  @!P1 LOP3.LUT R20, R11, 0x7ff00000, RZ, 0xc0, !PT ;  /* 0x7ff000000b149812 */ /* 0x000fe200078ec0ff */
[----:B------:R-:W-:-:S04]  /*07e0*/  DMUL R18, R14, R10 ;  /* 0x0000000a0e127228 */ /* 0x000fc80000000000 */
[----:B------:R-:W-:-:S04]  /*07f0*/  VIADD R22, R20, 0xffffffff ;  /* 0xffffffff14167836 */ /* 0x000fc80000000000 */
[----:B------:R-:W-:Y:S01]  /*0800*/  DFMA R16, R18, -R2, R10 ;  /* 0x800000021210722b */ /* 0x000fe2000000000a */
[----:B------:R-:W-:-:S04]  /*0810*/  ISETP.GT.U32.AND P0, PT, R22, 0x7feffffe, PT ;  /* 0x7feffffe1600780c */ /* 0x000fc80003f04070 */
[----:B------:R-:W-:-:S03]  /*0820*/  ISETP.GT.U32.OR P0, PT, R23, 0x7feffffe, P0 ;  /* 0x7feffffe1700780c */ /* 0x000fc60000704470 */
[----:B------:R-:W-:-:S10]  /*0830*/  DFMA R14, R14, R16, R18 ;  /* 0x000000100e0e722b */ /* 0x000fd40000000012 */
[----:B------:R-:W-:Y:S05]  /*0840*/  @P0 BRA `(.L_x_11) ;  /* 0x0000000000680947 */ /* 0x000fea0003800000 */
[----:B------:R-:W-:Y:S02]  /*0850*/  IMAD.MOV.U32 R9, RZ, RZ, 0x40100000 ;  /* 0x40100000ff097424 */ /* 0x000fe400078e00ff */
[----:B------:R-:W-:-:S03]  /*0860*/  IMAD.MOV.U32 R8, RZ, RZ, RZ ;  /* 0x000000ffff087224 */ /* 0x000fc600078e00ff */
[----:B------:R-:W-:-:S04]  /*0870*/  VIADDMNMX R12, R12, -R9, 0xb9600000, !PT ;  /* 0xb96000000c0c7446 */ /* 0x000fc80007800909 */
[----:B------:R-:W-:-:S04]  /*0880*/  VIMNMX R12, PT, PT, R12, 0x46a00000, PT ;  /* 0x46a000000c0c7848 */ /* 0x000fc80003fe0100 */
[----:B------:R-:W-:-:S05]  /*0890*/  IADD3 R16, PT, PT, -R13, R12, RZ ;  /* 0x0000000c0d107210 */ /* 0x000fca0007ffe1ff */
[----:B------:R-:W-:-:S06]  /*08a0*/  VIADD R9, R16, 0x7fe00000 ;  /* 0x7fe0000010097836 */ /* 0x000fcc0000000000 */
[----:B------:R-:W-:-:S10]  /*08b0*/  DMUL R12, R14, R8 ;  /* 0x000000080e0c7228 */ /* 0x000fd40000000000 */
[----:B------:R-:W-:-:S13]  /*08c0*/  FSETP.GTU.AND P0, PT, |R13|, 1.469367938527859385e-39, PT ;  /* 0x001000000d00780b */ /* 0x000fda0003f0c200 */
[----:B------:R-:W-:Y:S05]  /*08d0*/  @P0 BRA `(.L_x_12) ;  /* 0x0000000000880947 */ /* 0x000fea0003800000 */
[----:B------:R-:W-:Y:S01]  /*08e0*/  DFMA R2, R14, -R2, R10 ;  /* 0x800000020e02722b */ /* 0x000fe2000000000a */
[----:B------:R-:W-:-:S09]  /*08f0*/  IMAD.MOV.U32 R8, RZ, RZ, RZ ;  /* 0x000000ffff087224 */ /* 0x000fd200078e00ff */
[C---:B------:R-:W-:Y:S02]  /*0900*/  FSETP.NEU.AND P0, PT, R3.reuse, RZ, PT ;  /* 0x000000ff0300720b */ /* 0x040fe40003f0d000 */
[----:B------:R-:W-:-:S04]  /*0910*/  LOP3.LUT R2, R3, 0x40180000, RZ, 0x3c, !PT ;  /* 0x4018000003027812 */ /* 0x000fc800078e3cff */
[----:B------:R-:W-:-:S04]  /*0920*/  LOP3.LUT R11, R2, 0x80000000, RZ, 0xc0, !PT ;  /* 0x80000000020b7812 */ /* 0x000fc800078ec0ff */
[----:B------:R-:W-:-:S03]  /*0930*/  LOP3.LUT R9, R11, R9, RZ, 0xfc, !PT ;  /* 0x000000090b097212 */ /* 0x000fc600078efcff */
[----:B------:R-:W-:Y:S05]  /*0940*/  @!P0 BRA `(.L_x_12) ;  /* 0x00000000006c8947 */ /* 0x000fea0003800000 */
[----:B------:R-:W-:Y:S01]  /*0950*/  IMAD.MOV R3, RZ, RZ, -R16 ;  /* 0x000000ffff037224 */ /* 0x000fe200078e0a10 */
[----:B------:R-:W-:Y:S01]  /*0960*/  MOV R2, RZ ;  /* 0x000000ff00027202 */ /* 0x000fe20000000f00 */
[----:B------:R-:W-:-:S05]  /*0970*/  DMUL.RP R8, R14, R8 ;  /* 0x000000080e087228 */ /* 0x000fca0000008000 */
[----:B------:R-:W-:-:S05]  /*0980*/  DFMA R2, R12, -R2, R14 ;  /* 0x800000020c02722b */ /* 0x000fca000000000e */
[----:B------:R-:W-:Y:S02]  /*0990*/  LOP3.LUT R11, R9, R11, RZ, 0x3c, !PT ;  /* 0x0000000b090b7212 */ /* 0x000fe400078e3cff */
[----:B------:R-:W-:-:S04]  /*09a0*/  IADD3 R2, PT, PT, -R16, -0x43300000, RZ ;  /* 0xbcd0000010027810 */ /* 0x000fc80007ffe1ff */
[----:B------:R-:W-:-:S04]  /*09b0*/  FSETP.NEU.AND P0, PT, |R3|, R2, PT ;  /* 0x000000020300720b */ /* 0x000fc80003f0d200 */
[----:B------:R-:W-:Y:S02]  /*09c0*/  FSEL R12, R8, R12, !P0 ;  /* 0x0000000c080c7208 */ /* 0x000fe40004000000 */
[----:B------:R-:W-:Y:S01]  /*09d0*/  FSEL R13, R11, R13, !P0 ;  /* 0x0000000d0b0d7208 */ /* 0x000fe20004000000 */
[----:B------:R-:W-:Y:S06]  /*09e0*/  BRA `(.L_x_12) ;  /* 0x0000000000447947 */ /* 0x000fec0003800000 */
.L_x_11:
[----:B------:R-:W-:-:S14]  /*09f0*/  DSETP.NAN.AND P0, PT, R8, R8, PT ;  /* 0x000000080800722a */ /* 0x000fdc0003f08000 */
[----:B------:R-:W-:Y:S05]  /*0a00*/  @P0 BRA `(.L_x_13) ;  /* 0x0000000000340947 */ /* 0x000fea0003800000 */
[----:B------:R-:W-:Y:S01]  /*0a10*/  ISETP.NE.AND P0, PT, R20, R21, PT ;  /* 0x000000151400720c */ /* 0x000fe20003f05270 */
[----:B------:R-:W-:Y:S02]  /*0a20*/  IMAD.MOV.U32 R12, RZ, RZ, 0x0 ;  /* 0x00000000ff0c7424 */ /* 0x000fe400078e00ff */
[----:B------:R-:W-:-:S10]  /*0a30*/  IMAD.MOV.U32 R13, RZ, RZ, -0x80000 ;  /* 0xfff80000ff0d7424 */ /* 0x000fd400078e00ff */
[----:B------:R-:W-:Y:S05]  /*0a40*/  @!P0 BRA `(.L_x_12) ;  /* 0x00000000002c8947 */ /* 0x000fea0003800000 */
[----:B------:R-:W-:Y:S02]  /*0a50*/  ISETP.NE.AND P0, PT, R20, 0x7ff00000, PT ;  /* 0x7ff000001400780c */ /* 0x000fe40003f05270 */
[----:B------:R-:W-:Y:S02]  /*0a60*/  LOP3.LUT R8, R9, 0x40180000, RZ, 0x3c, !PT ;  /* 0x4018000009087812 */ /* 0x000fe400078e3cff */
[----:B------:R-:W-:Y:S02]  /*0a70*/  ISETP.EQ.OR P0, PT, R21, RZ, !P0 ;  /* 0x000000ff1500720c */ /* 0x000fe40004702670 */
[----:B------:R-:W-:-:S11]  /*0a80*/  LOP3.LUT R13, R8, 0x80000000, RZ, 0xc0, !PT ;  /* 0x80000000080d7812 */ /* 0x000fd600078ec0ff */
[----:B------:R-:W-:Y:S01]  /*0a90*/  @P0 LOP3.LUT R2, R13, 0x7ff00000, RZ, 0xfc, !PT ;  /* 0x7ff000000d020812 */ /* 0x000fe200078efcff */
[----:B------:R-:W-:Y:S02]  /*0aa0*/  @!P0 IMAD.MOV.U32 R12, RZ, RZ, RZ ;  /* 0x000000ffff0c8224 */ /* 0x000fe400078e00ff */
[----:B------:R-:W-:Y:S01]  /*0ab0*/  @P0 IMAD.MOV.U32 R12, RZ, RZ, RZ ;  /* 0x000000ffff0c0224 */ /* 0x000fe200078e00ff */
[----:B------:R-:W-:Y:S01]  /*0ac0*/  @P0 MOV R13, R2 ;  /* 0x00000002000d0202 */ /* 0x000fe20000000f00 */
[----:B------:R-:W-:Y:S06]  /*0ad0*/  BRA `(.L_x_12) ;  /* 0x0000000000087947 */ /* 0x000fec0003800000 */
.L_x_13:
[----:B------:R-:W-:Y:S01]  /*0ae0*/  LOP3.LUT R13, R9, 0x80000, RZ, 0xfc, !PT ;  /* 0x00080000090d7812 */ /* 0x000fe200078efcff */
[----:B------:R-:W-:-:S07]  /*0af0*/  IMAD.MOV.U32 R12, RZ, RZ, R8 ;  /* 0x000000ffff0c7224 */ /* 0x000fce00078e0008 */
.L_x_12:
[----:B------:R-:W-:Y:S05]  /*0b00*/  BSYNC.RECONVERGENT B1 ;  /* 0x0000000000017941 */ /* 0x000fea0003800200 */
.L_x_10:
[----:B------:R-:W-:Y:S02]  /*0b10*/  IMAD.MOV.U32 R2, RZ, RZ, R0 ;  /* 0x000000ffff027224 */ /* 0x000fe400078e0000 */
[----:B------:R-:W-:-:S04]  /*0b20*/  IMAD.MOV.U32 R3, RZ, RZ, 0x0 ;  /* 0x00000000ff037424 */ /* 0x000fc800078e00ff */
[----:B------:R-:W-:Y:S05]  /*0b30*/  RET.REL.NODEC R2 `(_Z12update_thetaPdS_S_S_S_ii) ;  /* 0xfffffff402307950 */ /* 0x000fea0003c3ffff */
.L_x_14:
[----:B------:R-:W-:-:S00]  /*0b40*/  BRA `(.L_x_14) ;  /* 0xfffffffc00fc7947 */ /* 0x000fc0000383ffff */
[----:B------:R-:W-:-:S00]  /*0b50*/  NOP ;  /* 0x0000000000007918 */ /* 0x000fc00000000000 */
        /* <DEDUP_REMOVED lines=10> */
.L_x_34:


//--------------------- .text._Z8kuramotoPiPdS0_S0_S0_iid --------------------------
	.section	.text._Z8kuramotoPiPdS0_S0_S0_iid,"ax",@progbits
	.align	128
        .global         _Z8kuramotoPiPdS0_S0_S0_iid
        .type           _Z8kuramotoPiPdS0_S0_S0_iid,@function
        .size           _Z8kuramotoPiPdS0_S0_S0_iid,(.L_x_35 - _Z8kuramotoPiPdS0_S0_S0_iid)
        .other          _Z8kuramotoPiPdS0_S0_S0_iid,@"STO_CUDA_ENTRY STV_DEFAULT"
_Z8kuramotoPiPdS0_S0_S0_iid:
.text._Z8kuramotoPiPdS0_S0_S0_iid:
[----:B------:R-:W0:Y:S01]  /*0000*/  LDC R1, c[0x0][0x37c] ;  /* 0x0000df00ff017b82 */ /* 0x000e220000000800 */
[----:B------:R-:W1:Y:S07]  /*0010*/  S2R R0, SR_TID.X ;  /* 0x0000000000007919 */ /* 0x000e6e0000002100 */
[----:B------:R-:W1:Y:S01]  /*0020*/  LDC.64 R2, c[0x0][0x390] ;  /* 0x0000e400ff027b82 */ /* 0x000e620000000a00 */
[----:B------:R-:W2:Y:S01]  /*0030*/  LDCU.64 UR12, c[0x0][0x358] ;  /* 0x00006b00ff0c77ac */ /* 0x000ea20008000a00 */
[----:B0-----:R-:W-:Y:S01]  /*0040*/  VIADD R1, R1, 0xffffffd8 ;  /* 0xffffffd801017836 */ /* 0x001fe20000000000 */
[----:B------:R-:W0:Y:S05]  /*0050*/  LDCU UR8, c[0x0][0x3a8] ;  /* 0x00007500ff0877ac */ /* 0x000e2a0008000800 */
[----:B------:R-:W3:Y:S01]  /*0060*/  LDC.64 R6, c[0x0][0x398] ;  /* 0x0000e600ff067b82 */ /* 0x000ee20000000a00 */
[----:B-1----:R-:W-:-:S05]  /*0070*/  IMAD.WIDE.U32 R2, R0, 0x8, R2 ;  /* 0x0000000800027825 */ /* 0x002fca00078e0002 */
[----:B--2---:R-:W2:Y:S01]  /*0080*/  LDG.E.64 R20, desc[UR12][R2.64] ;  /* 0x0000000c02147981 */ /* 0x004ea2000c1e1b00 */
[----:B0-----:R-:W-:Y:S01]  /*0090*/  UISETP.GE.AND UP0, UPT, UR8, 0x1, UPT ;  /* 0x000000010800788c */ /* 0x001fe2000bf06270 */
[----:B---3--:R-:W-:-:S05]  /*00a0*/  IMAD.WIDE.U32 R6, R0, 0x8, R6 ;  /* 0x0000000800067825 */ /* 0x008fca00078e0006 */
[----:B------:R-:W-:Y:S01]  /*00b0*/  PLOP3.LUT P0, PT, PT, PT, UP0, 0x80, 0x8 ;  /* 0x000000000008781c */ /* 0x000fe20003f0f008 */
[----:B--2---:R0:W-:-:S12]  /*00c0*/  STG.E.64 desc[UR12][R6.64], R20 ;  /* 0x0000001406007986 */ /* 0x0041d8000c101b0c */
[----:B------:R-:W-:Y:S05]  /*00d0*/  @!P0 EXIT ;  /* 0x000000000000894d */ /* 0x000fea0003800000 */
[----:B------:R-:W1:Y:S01]  /*00e0*/  LDCU UR6, c[0x0][0x3ac] ;  /* 0x00007580ff0677ac */ /* 0x000e620008000800 */
[----:B------:R-:W-:Y:S01]  /*00f0*/  IMAD.MOV.U32 R9, RZ, RZ, RZ ;  /* 0x000000ffff097224 */ /* 0x000fe200078e00ff */
[----:B------:R-:W-:Y:S02]  /*0100*/  UISETP.NE.AND UP0, UPT, UR8, 0x1, UPT ;  /* 0x000000010800788c */ /* 0x000fe4000bf05270 */
[----:B-1----:R-:W-:-:S07]  /*0110*/  UIMAD UR6, UR8, UR6, URZ ;  /* 0x00000006080672a4 */ /* 0x002fce000f8e02ff */
[----:B------:R-:W-:Y:S05]  /*0120*/  BRA.U !UP0, `(.L_x_15) ;  /* 0x0000000908cc7547 */ /* 0x000fea000b800000 */
[----:B------:R-:W1:Y:S01]  /*0130*/  LDC.64 R4, c[0x0][0x380] ;  /* 0x0000e000ff047b82 */ /* 0x000e620000000a00 */
[----:B------:R-:W2:Y:S01]  /*0140*/  LDCU.64 UR4, c[0x0][0x3a0] ;  /* 0x00007400ff0477ac */ /* 0x000ea20008000a00 */
[C---:B------:R-:W-:Y:S01]  /*0150*/  VIADD R2, R0.reuse, UR8 ;  /* 0x0000000800027c36 */ /* 0x040fe20008000000 */
[----:B------:R-:W-:Y:S01]  /*0160*/  USHF.L.U32 UR10, UR8, 0x1, URZ ;  /* 0x00000001080a7899 */ /* 0x000fe200080006ff */
[----:B------:R-:W3:Y:S01]  /*0170*/  LDCU.64 UR16, c[0x0][0x3b0] ;  /* 0x00007600ff1077ac */ /* 0x000ee20008000a00 */
[----:B------:R-:W4:Y:S01]  /*0180*/  LDCU.64 UR14, c[0x0][0x388] ;  /* 0x00007100ff0e77ac */ /* 0x000f220008000a00 */
[----:B------:R-:W0:Y:S01]  /*0190*/  LDCU.64 UR20, c[0x4][0x8] ;  /* 0x01000100ff1477ac */ /* 0x000e220008000a00 */
[----:B--2---:R-:W-:Y:S02]  /*01a0*/  UIADD3 UR9, UP0, UPT, UR4, 0x8, URZ ;  /* 0x0000000804097890 */ /* 0x004fe4000ff1e0ff */
[----:B------:R-:W-:Y:S02]  /*01b0*/  ULOP3.LUT UR4, UR8, 0x7ffffffe, URZ, 0xc0, !UPT ;  /* 0x7ffffffe08047892 */ /* 0x000fe4000f8ec0ff */
[----:B------:R-:W-:Y:S01]  /*01c0*/  UIADD3.X UR5, UPT, UPT, URZ, UR5, URZ, UP0, !UPT ;  /* 0x00000005ff057290 */ /* 0x000fe200087fe4ff */
[----:B-1----:R-:W-:Y:S01]  /*01d0*/  IMAD.WIDE.U32 R4, R0, 0x4, R4 ;  /* 0x0000000400047825 */ /* 0x002fe200078e0004 */
[----:B------:R-:W-:Y:S01]  /*01e0*/  UIADD3 UR7, UPT, UPT, -UR4, URZ, URZ ;  /* 0x000000ff04077290 */ /* 0x000fe2000fffe1ff */
[----:B0--34-:R-:W-:-:S11]  /*01f0*/  UMOV UR8, UR6 ;  /* 0x0000000600087c82 */ /* 0x019fd60008000000 */
.L_x_22:
[----:B------:R-:W-:Y:S01]  /*0200*/  VIADD R3, R0, UR6 ;  /* 0x0000000600037c36 */ /* 0x000fe20008000000 */
[----:B------:R-:W-:Y:S01]  /*0210*/  UMOV UR4, UR9 ;  /* 0x0000000900047c82 */ /* 0x000fe20008000000 */
[----:B------:R-:W-:Y:S01]  /*0220*/  IMAD.U32 R10, RZ, RZ, UR14 ;  /* 0x0000000eff0a7e24 */ /* 0x000fe2000f8e00ff */
[----:B------:R-:W-:Y:S02]  /*0230*/  UIMAD.WIDE UR22, UR8, 0x8, UR14 ;  /* 0x00000008081678a5 */ /* 0x000fe4000f8e020e */
[----:B------:R-:W-:Y:S02]  /*0240*/  IMAD.U32 R11, RZ, RZ, UR15 ;  /* 0x0000000fff0b7e24 */ /* 0x000fe4000f8e00ff */
[----:B------:R-:W-:Y:S02]  /*0250*/  IMAD.U32 R14, RZ, RZ, UR4 ;  /* 0x00000004ff0e7e24 */ /* 0x000fe4000f8e00ff */
[----:B------:R-:W-:Y:S02]  /*0260*/  IMAD.WIDE R10, R3, 0x8, R10 ;  /* 0x00000008030a7825 */ /* 0x000fe400078e020a */
[----:B0-----:R0:W5:Y:S02]  /*0270*/  LDG.E R3, desc[UR12][R4.64] ;  /* 0x0000000c04037981 */ /* 0x001164000c1e1900 */
[----:B------:R-:W-:-:S02]  /*0280*/  IMAD.U32 R15, RZ, RZ, UR5 ;  /* 0x00000005ff0f7e24 */ /* 0x000fc4000f8e00ff */
[----:B------:R-:W2:Y:S01]  /*0290*/  LDG.E.64 R10, desc[UR12][R10.64] ;  /* 0x0000000c0a0a7981 */ /* 0x000ea2000c1e1b00 */
[----:B------:R-:W-:-:S03]  /*02a0*/  IMAD.U32 R8, RZ, RZ, UR22 ;  /* 0x00000016ff087e24 */ /* 0x000fc6000f8e00ff */
[----:B------:R-:W2:Y:S01]  /*02b0*/  LDG.E.64 R12, desc[UR12][R14.64+-0x8] ;  /* 0xfffff80c0e0c7981 */ /* 0x000ea2000c1e1b00 */
[----:B------:R-:W-:-:S06]  /*02c0*/  IMAD.U32 R9, RZ, RZ, UR23 ;  /* 0x00000017ff097e24 */ /* 0x000fcc000f8e00ff */
[----:B------:R-:W3:Y:S01]  /*02d0*/  LDG.E.64 R8, desc[UR12][R8.64] ;  /* 0x0000000c08087981 */ /* 0x000ee2000c1e1b00 */
[----:B------:R-:W-:Y:S01]  /*02e0*/  BSSY.RECONVERGENT B0, `(.L_x_16) ;  /* 0x000001b000007945 */ /* 0x000fe20003800200 */
[----:B--2---:R-:W-:-:S08]  /*02f0*/  DFMA R12, R12, UR16, R10 ;  /* 0x000000100c0c7c2b */ /* 0x004fd0000800000a */
[----:B---3--:R-:W-:-:S08]  /*0300*/  DADD R12, R8, -R12 ;  /* 0x00000000080c7229 */ /* 0x008fd0000000080c */
[----:B------:R-:W-:-:S14]  /*0310*/  DSETP.NEU.AND P0, PT, |R12|, +INF , PT ;  /* 0x7ff000000c00742a */ /* 0x000fdc0003f0d200 */
[----:B------:R-:W-:Y:S01]  /*0320*/  @!P0 DMUL R26, RZ, R12 ;  /* 0x0000000cff1a8228 */ /* 0x000fe20000000000 */
[----:B------:R-:W-:Y:S01]  /*0330*/  @!P0 IMAD.MOV.U32 R28, RZ, RZ, RZ ;  /* 0x000000ffff1c8224 */ /* 0x000fe200078e00ff */
[----:B0-----:R-:W-:Y:S09]  /*0340*/  @!P0 BRA `(.L_x_17) ;  /* 0x0000000000508947 */ /* 0x001ff20003800000 */
[----:B------:R-:W-:Y:S01]  /*0350*/  UMOV UR18, 0x6dc9c883 ;  /* 0x6dc9c88300127882 */ /* 0x000fe20000000000 */
[----:B------:R-:W-:Y:S01]  /*0360*/  UMOV UR19, 0x3fe45f30 ;  /* 0x3fe45f3000137882 */ /* 0x000fe20000000000 */
[C---:B------:R-:W-:Y:S02]  /*0370*/  DSETP.GE.AND P0, PT, |R12|.reuse, 2.14748364800000000000e+09, PT ;  /* 0x41e000000c00742a */ /* 0x040fe40003f06200 */
[----:B------:R-:W-:Y:S01]  /*0380*/  DMUL R28, R12, UR18 ;  /* 0x000000120c1c7c28 */ /* 0x000fe20008000000 */
[----:B------:R-:W-:Y:S01]  /*0390*/  UMOV UR18, 0x54442d18 ;  /* 0x54442d1800127882 */ /* 0x000fe20000000000 */
[----:B------:R-:W-:-:S08]  /*03a0*/  UMOV UR19, 0x3ff921fb ;  /* 0x3ff921fb00137882 */ /* 0x000fd00000000000 */
[----:B------:R-:W0:Y:S08]  /*03b0*/  F2I.F64 R28, R28 ;  /* 0x0000001c001c7311 */ /* 0x000e300000301100 */
[----:B0-----:R-:W0:Y:S02]  /*03c0*/  I2F.F64 R26, R28 ;  /* 0x0000001c001a7312 */ /* 0x001e240000201c00 */
[----:B0-----:R-:W-:Y:S01]  /*03d0*/  DFMA R8, R26, -UR18, R12 ;  /* 0x800000121a087c2b */ /* 0x001fe2000800000c */
[----:B------:R-:W-:Y:S01]  /*03e0*/  UMOV UR18, 0x33145c00 ;  /* 0x33145c0000127882 */ /* 0x000fe20000000000 */
[----:B------:R-:W-:-:S06]  /*03f0*/  UMOV UR19, 0x3c91a626 ;  /* 0x3c91a62600137882 */ /* 0x000fcc0000000000 */
[----:B------:R-:W-:Y:S01]  /*0400*/  DFMA R8, R26, -UR18, R8 ;  /* 0x800000121a087c2b */ /* 0x000fe20008000008 */
[----:B------:R-:W-:Y:S01]  /*0410*/  UMOV UR18, 0x252049c0 ;  /* 0x252049c000127882 */ /* 0x000fe20000000000 */
[----:B------:R-:W-:-:S06]  /*0420*/  UMOV UR19, 0x397b839a ;  /* 0x397b839a00137882 */ /* 0x000fcc0000000000 */
[----:B------:R-:W-:Y:S01]  /*0430*/  DFMA R26, R26, -UR18, R8 ;  /* 0x800000121a1a7c2b */ /* 0x000fe20008000008 */
[----:B------:R-:W-:Y:S10]  /*0440*/  @!P0 BRA `(.L_x_17) ;  /* 0x0000000000108947 */ /* 0x000ff40003800000 */
[----:B------:R-:W-:Y:S01]  /*0450*/  IMAD.MOV.U32 R26, RZ, RZ, R12 ;  /* 0x000000ffff1a7224 */ /* 0x000fe200078e000c */
[----:B------:R-:W-:Y:S01]  /*0460*/  MOV R8, 0x490 ;  /* 0x0000049000087802 */ /* 0x000fe20000000f00 */
[----:B------:R-:W-:-:S07]  /*0470*/  IMAD.MOV.U32 R9, RZ, RZ, R13 ;  /* 0x000000ffff097224 */ /* 0x000fce00078e000d */
[----:B-----5:R-:W-:Y:S05]  /*0480*/  CALL.REL.NOINC `($_Z8kuramotoPiPdS0_S0_S0_iid$__internal_trig_reduction_slowpathd) ;  /* 0x0000000c00507944 */ /* 0x020fea0003c00000 */
.L_x_17:
[----:B------:R-:W-:Y:S05]  /*0490*/  BSYNC.RECONVERGENT B0 ;  /* 0x0000000000007941 */ /* 0x000fea0003800200 */
.L_x_16:
[----:B------:R-:W-:-:S05]  /*04a0*/  IMAD.SHL.U32 R8, R28, 0x40, RZ ;  /* 0x000000401c087824 */ /* 0x000fca00078e00ff */
[----:B------:R-:W-:-:S04]  /*04b0*/  LOP3.LUT R8, R8, 0x40, RZ, 0xc0, !PT ;  /* 0x0000004008087812 */ /* 0x000fc800078ec0ff */
[----:B------:R-:W-:-:S05]  /*04c0*/  IADD3 R16, P0, PT, R8, UR20, RZ ;  /* 0x0000001408107c10 */ /* 0x000fca000ff1e0ff */
[----:B------:R-:W-:-:S05]  /*04d0*/  IMAD.X R17, RZ, RZ, UR21, P0 ;  /* 0x00000015ff117e24 */ /* 0x000fca00080e06ff */
[----:B------:R-:W2:Y:S04]  /*04e0*/  LDG.E.128.CONSTANT R8, desc[UR12][R16.64] ;  /* 0x0000000c10087981 */ /* 0x000ea8000c1e9d00 */
[----:B------:R-:W3:Y:S04]  /*04f0*/  LDG.E.128.CONSTANT R12, desc[UR12][R16.64+0x10] ;  /* 0x0000100c100c7981 */ /* 0x000ee8000c1e9d00 */
[----:B------:R-:W4:Y:S01]  /*0500*/  LDG.E.128.CONSTANT R16, desc[UR12][R16.64+0x20] ;  /* 0x0000200c10107981 */ /* 0x000f22000c1e9d00 */
[----:B------:R-:W-:Y:S01]  /*0510*/  LOP3.LUT R22, R28, 0x1, RZ, 0xc0, !PT ;  /* 0x000000011c167812 */ /* 0x000fe200078ec0ff */
[----:B------:R-:W-:Y:S01]  /*0520*/  IMAD.MOV.U32 R23, RZ, RZ, 0x3da8ff83 ;  /* 0x3da8ff83ff177424 */ /* 0x000fe200078e00ff */
[----:B------:R-:W-:Y:S01]  /*0530*/  DMUL R24, R26, R26 ;  /* 0x0000001a1a187228 */ /* 0x000fe20000000000 */
[----:B------:R-:W-:Y:S01]  /*0540*/  UMOV UR18, 0x9999999a ;  /* 0x9999999a00127882 */ /* 0x000fe20000000000 */
[----:B------:R-:W-:Y:S01]  /*0550*/  ISETP.NE.U32.AND P0, PT, R22, 0x1, PT ;  /* 0x000000011600780c */ /* 0x000fe20003f05070 */
[----:B------:R-:W-:Y:S01]  /*0560*/  IMAD.MOV.U32 R22, RZ, RZ, 0x20fd8164 ;  /* 0x20fd8164ff167424 */ /* 0x000fe200078e00ff */
[----:B------:R-:W-:-:S02]  /*0570*/  UMOV UR19, 0x3fe99999 ;  /* 0x3fe9999900137882 */ /* 0x000fc40000000000 */
[----:B------:R-:W-:Y:S02]  /*0580*/  FSEL R23, -R23, 0.11223486810922622681, !P0 ;  /* 0x3de5db6517177808 */ /* 0x000fe40004000100 */
[----:B------:R-:W-:-:S06]  /*0590*/  FSEL R22, R22, -8.06006814911005101289e+34, !P0 ;  /* 0xf9785eba16167808 */ /* 0x000fcc0004000000 */
[----:B--2---:R-:W-:-:S08]  /*05a0*/  DFMA R8, R24, R22, R8 ;  /* 0x000000161808722b */ /* 0x004fd00000000008 */
[----:B------:R-:W-:-:S08]  /*05b0*/  DFMA R8, R24, R8, R10 ;  /* 0x000000081808722b */ /* 0x000fd0000000000a */
[C---:B---3--:R-:W-:Y:S01]  /*05c0*/  DFMA R8, R24.reuse, R8, R12 ;  /* 0x000000081808722b */ /* 0x048fe2000000000c */
[----:B-----5:R-:W0:Y:S07]  /*05d0*/  I2F.F64 R12, R3 ;  /* 0x00000003000c7312 */ /* 0x020e2e0000201c00 */
[----:B------:R-:W-:-:S08]  /*05e0*/  DFMA R8, R24, R8, R14 ;  /* 0x000000081808722b */ /* 0x000fd0000000000e */
[----:B----4-:R-:W-:Y:S02]  /*05f0*/  DFMA R8, R24, R8, R16 ;  /* 0x000000081808722b */ /* 0x010fe40000000010 */
[----:B0-----:R-:W-:Y:S01]  /*0600*/  DMUL R12, R12, UR18 ;  /* 0x000000120c0c7c28 */ /* 0x001fe20008000000 */
[----:B------:R-:W-:-:S05]  /*0610*/  VIADD R17, R0, UR6 ;  /* 0x0000000600117c36 */ /* 0x000fca0008000000 */
[----:B------:R-:W-:-:S08]  /*0620*/  DFMA R8, R24, R8, R18 ;  /* 0x000000081808722b */ /* 0x000fd00000000012 */
[----:B------:R-:W-:Y:S02]  /*0630*/  DFMA R26, R8, R26, R26 ;  /* 0x0000001a081a722b */ /* 0x000fe4000000001a */
[----:B------:R-:W-:-:S10]  /*0640*/  DFMA R8, R24, R8, 1 ;  /* 0x3ff000001808742b */ /* 0x000fd40000000008 */
[----:B------:R-:W-:Y:S02]  /*0650*/  FSEL R14, R8, R26, !P0 ;  /* 0x0000001a080e7208 */ /* 0x000fe40004000000 */
[----:B------:R-:W-:Y:S02]  /*0660*/  FSEL R15, R9, R27, !P0 ;  /* 0x0000001b090f7208 */ /* 0x000fe40004000000 */
[----:B------:R-:W0:Y:S01]  /*0670*/  LDC.64 R8, c[0x0][0x388] ;  /* 0x0000e200ff087b82 */ /* 0x000e220000000a00 */
[----:B------:R-:W-:-:S03]  /*0680*/  LOP3.LUT P0, RZ, R28, 0x2, RZ, 0xc0, !PT ;  /* 0x000000021cff7812 */ /* 0x000fc6000780c0ff */
[----:B------:R-:W-:-:S10]  /*0690*/  DADD R10, RZ, -R14 ;  /* 0x00000000ff0a7229 */ /* 0x000fd4000000080e */
[----:B------:R-:W-:Y:S01]  /*06a0*/  FSEL R10, R14, R10, !P0 ;  /* 0x0000000a0e0a7208 */ /* 0x000fe20004000000 */
[----:B------:R-:W-:Y:S01]  /*06b0*/  IMAD.U32 R14, RZ, RZ, UR4 ;  /* 0x00000004ff0e7e24 */ /* 0x000fe2000f8e00ff */
[----:B------:R-:W-:Y:S01]  /*06c0*/  FSEL R11, R15, R11, !P0 ;  /* 0x0000000b0f0b7208 */ /* 0x000fe20004000000 */
[----:B------:R-:W-:-:S05]  /*06d0*/  IMAD.U32 R15, RZ, RZ, UR5 ;  /* 0x00000005ff0f7e24 */ /* 0x000fca000f8e00ff */
[----:B------:R-:W-:Y:S01]  /*06e0*/  DFMA R20, R12, R10, R20 ;  /* 0x0000000a0c14722b */ /* 0x000fe20000000014 */
[----:B0-----:R-:W-:Y:S02]  /*06f0*/  IMAD.WIDE R16, R17, 0x8, R8 ;  /* 0x0000000811107825 */ /* 0x001fe400078e0208 */
[----:B------:R-:W0:Y:S04]  /*0700*/  LDC.64 R8, c[0x0][0x380] ;  /* 0x0000e000ff087b82 */ /* 0x000e280000000a00 */
[----:B------:R1:W-:Y:S01]  /*0710*/  STG.E.64 desc[UR12][R6.64], R20 ;  /* 0x0000001406007986 */ /* 0x0003e2000c101b0c */
[----:B------:R-:W-:-:S03]  /*0720*/  IMAD.U32 R18, RZ, RZ, UR22 ;  /* 0x00000016ff127e24 */ /* 0x000fc6000f8e00ff */
[----:B------:R-:W2:Y:S01]  /*0730*/  LDG.E.64 R14, desc[UR12][R14.64] ;  /* 0x0000000c0e0e7981 */ /* 0x000ea2000c1e1b00 */
[----:B------:R-:W-:-:S03]  /*0740*/  IMAD.U32 R19, RZ, RZ, UR23 ;  /* 0x00000017ff137e24 */ /* 0x000fc6000f8e00ff */
[----:B------:R-:W2:Y:S04]  /*0750*/  LDG.E.64 R12, desc[UR12][R16.64] ;  /* 0x0000000c100c7981 */ /* 0x000ea8000c1e1b00 */
[----:B------:R-:W3:Y:S01]  /*0760*/  LDG.E.64 R10, desc[UR12][R18.64+0x8] ;  /* 0x0000080c120a7981 */ /* 0x000ee2000c1e1b00 */
[----:B0-----:R-:W-:-:S05]  /*0770*/  IMAD.WIDE.U32 R8, R2, 0x4, R8 ;  /* 0x0000000402087825 */ /* 0x001fca00078e0008 */
[----:B------:R1:W5:Y:S01]  /*0780*/  LDG.E R3, desc[UR12][R8.64] ;  /* 0x0000000c08037981 */ /* 0x000362000c1e1900 */
[----:B------:R-:W-:Y:S01]  /*0790*/  BSSY.RECONVERGENT B0, `(.L_x_18) ;  /* 0x000001e000007945 */ /* 0x000fe20003800200 */
[----:B--2---:R-:W-:-:S08]  /*07a0*/  DFMA R12, R14, UR16, R12 ;  /* 0x000000100e0c7c2b */ /* 0x004fd0000800000c */
[----:B---3--:R-:W-:-:S08]  /*07b0*/  DADD R10, R10, -R12 ;  /* 0x000000000a0a7229 */ /* 0x008fd0000000080c */
[----:B------:R-:W-:-:S14]  /*07c0*/  DSETP.NEU.AND P0, PT, |R10|, +INF , PT ;  /* 0x7ff000000a00742a */ /* 0x000fdc0003f0d200 */
[----:B-1----:R-:W-:Y:S05]  /*07d0*/  @!P0 BRA `(.L_x_19) ;  /* 0x00000000005c8947 */ /* 0x002fea0003800000 */
        /* <DEDUP_REMOVED lines=16> */
[----:B------:R-:W-:Y:S01]  /*08e0*/  BSSY.RECONVERGENT B1, `(.L_x_21) ;  /* 0x0000005000017945 */ /* 0x000fe20003800200 */
[----:B------:R-:W-:Y:S01]  /*08f0*/  IMAD.MOV.U32 R26, RZ, RZ, R10 ;  /* 0x000000ffff1a7224 */ /* 0x000fe200078e000a */
[----:B------:R-:W-:Y:S01]  /*0900*/  MOV R8, 0x930 ;  /* 0x0000093000087802 */ /* 0x000fe20000000f00 */
[----:B------:R-:W-:-:S07]  /*0910*/  IMAD.MOV.U32 R9, RZ, RZ, R11 ;  /* 0x000000ffff097224 */ /* 0x000fce00078e000b */
[----:B-----5:R-:W-:Y:S05]  /*0920*/  CALL.REL.NOINC `($_Z8kuramotoPiPdS0_S0_S0_iid$__internal_trig_reduction_slowpathd) ;  /* 0x0000000800287944 */ /* 0x020fea0003c00000 */
[----:B------:R-:W-:Y:S05]  /*0930*/  BSYNC.RECONVERGENT B1 ;  /* 0x0000000000017941 */ /* 0x000fea0003800200 */
.L_x_21:
[----:B------:R-:W-:Y:S05]  /*0940*/  BRA `(.L_x_20) ;  /* 0x0000000000087947 */ /* 0x000fea0003800000 */
.L_x_19:
[----:B------:R-:W-:Y:S01]  /*0950*/  DMUL R26, RZ, R10 ;  /* 0x0000000aff1a7228 */ /* 0x000fe20000000000 */
[----:B------:R-:W-:-:S10]  /*0960*/  IMAD.MOV.U32 R28, RZ, RZ, RZ ;  /* 0x000000ffff1c7224 */ /* 0x000fd400078e00ff */
.L_x_20:
[----:B------:R-:W-:Y:S05]  /*0970*/  BSYNC.RECONVERGENT B0 ;  /* 0x0000000000007941 */ /* 0x000fea0003800200 */
.L_x_18:
        /* <DEDUP_REMOVED lines=13> */
[----:B------:R-:W-:Y:S01]  /*0a50*/  UMOV UR19, 0x3fe99999 ;  /* 0x3fe9999900137882 */ /* 0x000fe20000000000 */
[----:B------:R-:W-:Y:S01]  /*0a60*/  UIADD3 UR9, UP0, UPT, UR4, 0x10, URZ ;  /* 0x0000001004097890 */ /* 0x000fe2000ff1e0ff */
[----:B------:R-:W-:Y:S01]  /*0a70*/  FSEL R23, -R23, 0.11223486810922622681, !P0 ;  /* 0x3de5db6517177808 */ /* 0x000fe20004000100 */
[----:B------:R-:W-:Y:S01]  /*0a80*/  UIADD3 UR7, UPT, UPT, UR7, 0x2, URZ ;  /* 0x0000000207077890 */ /* 0x000fe2000fffe0ff */
[----:B------:R-:W-:Y:S01]  /*0a90*/  FSEL R22, R22, -8.06006814911005101289e+34, !P0 ;  /* 0xf9785eba16167808 */ /* 0x000fe20004000000 */
[----:B------:R-:W-:Y:S01]  /*0aa0*/  UIADD3.X UR5, UPT, UPT, URZ, UR5, URZ, UP0, !UPT ;  /* 0x00000005ff057290 */ /* 0x000fe200087fe4ff */
[----:B------:R-:W-:Y:S01]  /*0ab0*/  VIADD R2, R2, UR10 ;  /* 0x0000000a02027c36 */ /* 0x000fe20008000000 */
[----:B------:R-:W-:-:S02]  /*0ac0*/  UISETP.NE.AND UP0, UPT, UR7, URZ, UPT ;  /* 0x000000ff0700728c */ /* 0x000fc4000bf05270 */
[----:B------:R-:W-:Y:S01]  /*0ad0*/  UIADD3 UR8, UPT, UPT, UR8, 0x2, URZ ;  /* 0x0000000208087890 */ /* 0x000fe2000fffe0ff */
[----:B--2---:R-:W-:-:S08]  /*0ae0*/  DFMA R8, R24, R22, R8 ;  /* 0x000000161808722b */ /* 0x004fd00000000008 */
[C---:B------:R-:W-:Y:S01]  /*0af0*/  DFMA R8, R24.reuse, R8, R10 ;  /* 0x000000081808722b */ /* 0x040fe2000000000a */
[----:B-----5:R0:W1:Y:S07]  /*0b00*/  I2F.F64 R10, R3 ;  /* 0x00000003000a7312 */ /* 0x02006e0000201c00 */
[----:B---3--:R-:W-:Y:S01]  /*0b10*/  DFMA R8, R24, R8, R12 ;  /* 0x000000081808722b */ /* 0x008fe2000000000c */
[----:B0-----:R-:W-:-:S04]  /*0b20*/  IMAD.U32 R3, RZ, RZ, UR10 ;  /* 0x0000000aff037e24 */ /* 0x001fc8000f8e00ff */
[----:B------:R-:W-:-:S03]  /*0b30*/  IMAD.WIDE.U32 R4, R3, 0x4, R4 ;  /* 0x0000000403047825 */ /* 0x000fc600078e0004 */
[----:B------:R-:W-:Y:S02]  /*0b40*/  DFMA R8, R24, R8, R14 ;  /* 0x000000081808722b */ /* 0x000fe4000000000e */
[----:B-1----:R-:W-:-:S06]  /*0b50*/  DMUL R10, R10, UR18 ;  /* 0x000000120a0a7c28 */ /* 0x002fcc0008000000 */
[----:B----4-:R-:W-:-:S08]  /*0b60*/  DFMA R8, R24, R8, R16 ;  /* 0x000000081808722b */ /* 0x010fd00000000010 */
[----:B------:R-:W-:-:S08]  /*0b70*/  DFMA R8, R24, R8, R18 ;  /* 0x000000081808722b */ /* 0x000fd00000000012 */
[----:B------:R-:W-:Y:S02]  /*0b80*/  DFMA R26, R8, R26, R26 ;  /* 0x0000001a081a722b */ /* 0x000fe4000000001a */
[----:B------:R-:W-:-:S10]  /*0b90*/  DFMA R8, R24, R8, 1 ;  /* 0x3ff000001808742b */ /* 0x000fd40000000008 */
[----:B------:R-:W-:Y:S02]  /*0ba0*/  FSEL R12, R8, R26, !P0 ;  /* 0x0000001a080c7208 */ /* 0x000fe40004000000 */
[----:B------:R-:W-:Y:S02]  /*0bb0*/  FSEL R13, R9, R27, !P0 ;  /* 0x0000001b090d7208 */ /* 0x000fe40004000000 */
[----:B------:R-:W-:-:S04]  /*0bc0*/  LOP3.LUT P0, RZ, R28, 0x2, RZ, 0xc0, !PT ;  /* 0x000000021cff7812 */ /* 0x000fc8000780c0ff */
[----:B------:R-:W-:-:S10]  /*0bd0*/  DADD R8, RZ, -R12 ;  /* 0x00000000ff087229 */ /* 0x000fd4000000080c */
[----:B------:R-:W-:Y:S02]  /*0be0*/  FSEL R8, R12, R8, !P0 ;  /* 0x000000080c087208 */ /* 0x000fe40004000000 */
[----:B------:R-:W-:-:S06]  /*0bf0*/  FSEL R9, R13, R9, !P0 ;  /* 0x000000090d097208 */ /* 0x000fcc0004000000 */
[----:B------:R-:W-:-:S07]  /*0c00*/  DFMA R20, R10, R8, R20 ;  /* 0x000000080a14722b */ /* 0x000fce0000000014 */
[----:B------:R0:W-:Y:S01]  /*0c10*/  STG.E.64 desc[UR12][R6.64], R20 ;  /* 0x0000001406007986 */ /* 0x0001e2000c101b0c */
[----:B------:R-:W-:Y:S05]  /*0c20*/  BRA.U UP0, `(.L_x_22) ;  /* 0xfffffff500747547 */ /* 0x000fea000b83ffff */
[----:B------:R-:W1:Y:S02]  /*0c30*/  LDCU UR8, c[0x0][0x3a8] ;  /* 0x00007500ff0877ac */ /* 0x000e640008000800 */
[----:B-1----:R-:W-:-:S06]  /*0c40*/  ULOP3.LUT UR4, UR8, 0x7ffffffe, URZ, 0xc0, !UPT ;  /* 0x7ffffffe08047892 */ /* 0x002fcc000f8ec0ff */
[----:B------:R-:W-:-:S07]  /*0c50*/  IMAD.U32 R9, RZ, RZ, UR4 ;  /* 0x00000004ff097e24 */ /* 0x000fce000f8e00ff */
.L_x_15:
[----:B------:R-:W-:-:S04]  /*0c60*/  ULOP3.LUT UR4, UR8, 0x1, URZ, 0xc0, !UPT ;  /* 0x0000000108047892 */ /* 0x000fc8000f8ec0ff */
[----:B------:R-:W-:-:S06]  /*0c70*/  UISETP.NE.U32.AND UP0, UPT, UR4, 0x1, UPT ;  /* 0x000000010400788c */ /* 0x000fcc000bf05070 */
[----:B------:R-:W-:-:S13]  /*0c80*/  PLOP3.LUT P0, PT, PT, PT, UP0, 0x80, 0x8 ;  /* 0x000000000008781c */ /* 0x000fda0003f0f008 */
[----:B------:R-:W-:Y:S05]  /*0c90*/  @P0 EXIT ;  /* 0x000000000000094d */ /* 0x000fea0003800000 */
[----:B------:R-:W1:Y:S01]  /*0ca0*/  LDC.64 R12, c[0x0][0x3a0] ;  /* 0x0000e800ff0c7b82 */ /* 0x000e620000000a00 */
[----:B------:R-:W-:Y:S01]  /*0cb0*/  VIADD R17, R0, UR6 ;  /* 0x0000000600117c36 */ /* 0x000fe20008000000 */
[----:B------:R-:W2:Y:S01]  /*0cc0*/  LDCU.64 UR4, c[0x0][0x3b0] ;  /* 0x00007600ff0477ac */ /* 0x000ea20008000a00 */
[----:B------:R-:W-:-:S05]  /*0cd0*/  VIADD R15, R9, UR6 ;  /* 0x00000006090f7c36 */ /* 0x000fca0008000000 */
[----:B------:R-:W3:Y:S08]  /*0ce0*/  LDC.64 R10, c[0x0][0x388] ;  /* 0x0000e200ff0a7b82 */ /* 0x000ef00000000a00 */
[----:B------:R-:W4:Y:S01]  /*0cf0*/  LDC.64 R2, c[0x0][0x380] ;  /* 0x0000e000ff027b82 */ /* 0x000f220000000a00 */
[----:B-1----:R-:W-:-:S06]  /*0d00*/  IMAD.WIDE.U32 R12, R9, 0x8, R12 ;  /* 0x00000008090c7825 */ /* 0x002fcc00078e000c */
[----:B------:R-:W2:Y:S01]  /*0d10*/  LDG.E.64 R12, desc[UR12][R12.64] ;  /* 0x0000000c0c0c7981 */ /* 0x000ea2000c1e1b00 */
[----:B---3--:R-:W-:-:S05]  /*0d20*/  IMAD.WIDE R16, R17, 0x8, R10 ;  /* 0x0000000811107825 */ /* 0x008fca00078e020a */
[----:B------:R-:W2:Y:S01]  /*0d30*/  LDG.E.64 R4, desc[UR12][R16.64] ;  /* 0x0000000c10047981 */ /* 0x000ea2000c1e1b00 */
[----:B------:R-:W-:-:S06]  /*0d40*/  IMAD.WIDE R10, R15, 0x8, R10 ;  /* 0x000000080f0a7825 */ /* 0x000fcc00078e020a */
[----:B------:R-:W3:Y:S01]  /*0d50*/  LDG.E.64 R10, desc[UR12][R10.64] ;  /* 0x0000000c0a0a7981 */ /* 0x000ee2000c1e1b00 */
[----:B------:R-:W-:-:S04]  /*0d60*/  IMAD R9, R9, UR8, R0 ;  /* 0x0000000809097c24 */ /* 0x000fc8000f8e0200 */
[----:B----4-:R-:W-:-:S05]  /*0d70*/  IMAD.WIDE.U32 R8, R9, 0x4, R2 ;  /* 0x0000000409087825 */ /* 0x010fca00078e0002 */
[----:B------:R-:W4:Y:S01]  /*0d80*/  LDG.E R2, desc[UR12][R8.64] ;  /* 0x0000000c08027981 */ /* 0x000f22000c1e1900 */
[----:B------:R-:W-:Y:S01]  /*0d90*/  BSSY.RECONVERGENT B0, `(.L_x_23) ;  /* 0x0000020000007945 */ /* 0x000fe20003800200 */
[----:B--2---:R-:W-:-:S08]  /*0da0*/  DFMA R4, R12, UR4, R4 ;  /* 0x000000040c047c2b */ /* 0x004fd00008000004 */
[----:B---3--:R-:W-:-:S08]  /*0db0*/  DADD R14, R10, -R4 ;  /* 0x000000000a0e7229 */ /* 0x008fd00000000804 */
[----:B------:R-:W-:Y:S01]  /*0dc0*/  DSETP.NEU.AND P0, PT, |R14|, +INF , PT ;  /* 0x7ff000000e00742a */ /* 0x000fe20003f0d200 */
[----:B----4-:R-:W1:-:S13]  /*0dd0*/  I2F.F64 R2, R2 ;  /* 0x0000000200027312 */ /* 0x010e5a0000201c00 */
[----:B------:R-:W-:Y:S05]  /*0de0*/  @!P0 BRA `(.L_x_24) ;  /* 0x0000000000608947 */ /* 0x000fea0003800000 */
[----:B------:R-:W-:Y:S01]  /*0df0*/  UMOV UR4, 0x6dc9c883 ;  /* 0x6dc9c88300047882 */ /* 0x000fe20000000000 */
[----:B------:R-:W-:Y:S01]  /*0e00*/  UMOV UR5, 0x3fe45f30 ;  /* 0x3fe45f3000057882 */ /* 0x000fe20000000000 */
[C---:B------:R-:W-:Y:S02]  /*0e10*/  DSETP.GE.AND P0, PT, |R14|.reuse, 2.14748364800000000000e+09, PT ;  /* 0x41e000000e00742a */ /* 0x040fe40003f06200 */
[----:B------:R-:W-:Y:S01]  /*0e20*/  DMUL R8, R14, UR4 ;  /* 0x000000040e087c28 */ /* 0x000fe20008000000 */
[----:B------:R-:W-:Y:S01]  /*0e30*/  UMOV UR4, 0x54442d18 ;  /* 0x54442d1800047882 */ /* 0x000fe20000000000 */
[----:B------:R-:W-:-:S04]  /*0e40*/  UMOV UR5, 0x3ff921fb ;  /* 0x3ff921fb00057882 */ /* 0x000fc80000000000 */
[----:B------:R-:W2:Y:S08]  /*0e50*/  F2I.F64 R0, R8 ;  /* 0x0000000800007311 */ /* 0x000eb00000301100 */
[----:B--2---:R-:W2:Y:S02]  /*0e60*/  I2F.F64 R4, R0 ;  /* 0x0000000000047312 */ /* 0x004ea40000201c00 */
[----:B--2---:R-:W-:Y:S01]  /*0e70*/  DFMA R10, R4, -UR4, R14 ;  /* 0x80000004040a7c2b */ /* 0x004fe2000800000e */
        /* <DEDUP_REMOVED lines=10> */
[----:B01----:R-:W-:Y:S05]  /*0f20*/  CALL.REL.NOINC `($_Z8kuramotoPiPdS0_S0_S0_iid$__internal_trig_reduction_slowpathd) ;  /* 0x0000000000a87944 */ /* 0x003fea0003c00000 */
[----:B------:R-:W-:Y:S02]  /*0f30*/  IMAD.MOV.U32 R0, RZ, RZ, R28 ;  /* 0x000000ffff007224 */ /* 0x000fe400078e001c */
[----:B------:R-:W-:Y:S02]  /*0f40*/  IMAD.MOV.U32 R4, RZ, RZ, R26 ;  /* 0x000000ffff047224 */ /* 0x000fe400078e001a */
[----:B------:R-:W-:Y:S01]  /*0f50*/  IMAD.MOV.U32 R5, RZ, RZ, R27 ;  /* 0x000000ffff057224 */ /* 0x000fe200078e001b */
[----:B------:R-:W-:Y:S06]  /*0f60*/  BRA `(.L_x_25) ;  /* 0x0000000000087947 */ /* 0x000fec0003800000 */
.L_x_24:
[----:B------:R-:W-:Y:S01]  /*0f70*/  DMUL R4, RZ, R14 ;  /* 0x0000000eff047228 */ /* 0x000fe20000000000 */
[----:B------:R-:W-:-:S10]  /*0f80*/  IMAD.MOV.U32 R0, RZ, RZ, RZ ;  /* 0x000000ffff007224 */ /* 0x000fd400078e00ff */
.L_x_25:
[----:B------:R-:W-:Y:S05]  /*0f90*/  BSYNC.RECONVERGENT B0 ;  /* 0x0000000000007941 */ /* 0x000fea0003800200 */
.L_x_23:
[----:B------:R-:W2:Y:S01]  /*0fa0*/  LDCU.64 UR4, c[0x4][0x8] ;  /* 0x01000100ff0477ac */ /* 0x000ea20008000a00 */
[----:B------:R-:W-:-:S05]  /*0fb0*/  IMAD.SHL.U32 R8, R0, 0x40, RZ ;  /* 0x0000004000087824 */ /* 0x000fca00078e00ff */
[----:B------:R-:W-:-:S04]  /*0fc0*/  LOP3.LUT R8, R8, 0x40, RZ, 0xc0, !PT ;  /* 0x0000004008087812 */ /* 0x000fc800078ec0ff */
[----:B--2---:R-:W-:-:S05]  /*0fd0*/  IADD3 R24, P0, PT, R8, UR4, RZ ;  /* 0x0000000408187c10 */ /* 0x004fca000ff1e0ff */
[----:B------:R-:W-:-:S05]  /*0fe0*/  IMAD.X R25, RZ, RZ, UR5, P0 ;  /* 0x00000005ff197e24 */ /* 0x000fca00080e06ff */
[----:B------:R-:W2:Y:S04]  /*0ff0*/  LDG.E.128.CONSTANT R8, desc[UR12][R24.64] ;  /* 0x0000000c18087981 */ /* 0x000ea8000c1e9d00 */
[----:B------:R-:W3:Y:S04]  /*1000*/  LDG.E.128.CONSTANT R12, desc[UR12][R24.64+0x10] ;  /* 0x0000100c180c7981 */ /* 0x000ee8000c1e9d00 */
[----:B------:R-:W4:Y:S01]  /*1010*/  LDG.E.128.CONSTANT R16, desc[UR12][R24.64+0x20] ;  /* 0x0000200c18107981 */ /* 0x000f22000c1e9d00 */
[----:B------:R-:W-:Y:S01]  /*1020*/  LOP3.LUT R22, R0, 0x1, RZ, 0xc0, !PT ;  /* 0x0000000100167812 */ /* 0x000fe200078ec0ff */
[----:B------:R-:W-:Y:S01]  /*1030*/  IMAD.MOV.U32 R26, RZ, RZ, 0x20fd8164 ;  /* 0x20fd8164ff1a7424 */ /* 0x000fe200078e00ff */
[----:B------:R-:W-:Y:S01]  /*1040*/  UMOV UR4, 0x9999999a ;  /* 0x9999999a00047882 */ /* 0x000fe20000000000 */
[----:B------:R-:W-:Y:S01]  /*1050*/  IMAD.MOV.U32 R27, RZ, RZ, 0x3da8ff83 ;  /* 0x3da8ff83ff1b7424 */ /* 0x000fe200078e00ff */
[----:B------:R-:W-:Y:S01]  /*1060*/  ISETP.NE.U32.AND P0, PT, R22, 0x1, PT ;  /* 0x000000011600780c */ /* 0x000fe20003f05070 */
[----:B------:R-:W-:Y:S01]  /*1070*/  DMUL R22, R4, R4 ;  /* 0x0000000404167228 */ /* 0x000fe20000000000 */
[----:B------:R-:W-:-:S02]  /*1080*/  UMOV UR5, 0x3fe99999 ;  /* 0x3fe9999900057882 */ /* 0x000fc40000000000 */
[----:B------:R-:W-:Y:S01]  /*1090*/  FSEL R26, R26, -8.06006814911005101289e+34, !P0 ;  /* 0xf9785eba1a1a7808 */ /* 0x000fe20004000000 */
[----:B-1----:R-:W-:Y:S01]  /*10a0*/  DMUL R2, R2, UR4 ;  /* 0x0000000402027c28 */ /* 0x002fe20008000000 */
[----:B------:R-:W-:-:S06]  /*10b0*/  FSEL R27, -R27, 0.11223486810922622681, !P0 ;  /* 0x3de5db651b1b7808 */ /* 0x000fcc0004000100 */
[----:B--2---:R-:W-:-:S08]  /*10c0*/  DFMA R8, R22, R26, R8 ;  /* 0x0000001a1608722b */ /* 0x004fd00000000008 */
[----:B------:R-:W-:-:S08]  /*10d0*/  DFMA R8, R22, R8, R10 ;  /* 0x000000081608722b */ /* 0x000fd0000000000a */
[----:B---3--:R-:W-:-:S08]  /*10e0*/  DFMA R8, R22, R8, R12 ;  /* 0x000000081608722b */ /* 0x008fd0000000000c */
[----:B------:R-:W-:-:S08]  /*10f0*/  DFMA R8, R22, R8, R14 ;  /* 0x000000081608722b */ /* 0x000fd0000000000e */
        /* <DEDUP_REMOVED lines=11> */
[----:B------:R-:W-:Y:S01]  /*11b0*/  STG.E.64 desc[UR12][R6.64], R2 ;  /* 0x0000000206007986 */ /* 0x000fe2000c101b0c */
[----:B------:R-:W-:Y:S05]  /*11c0*/  EXIT ;  /* 0x000000000000794d */ /* 0x000fea0003800000 */
        .type           $_Z8kuramotoPiPdS0_S0_S0_iid$__internal_trig_reduction_slowpathd,@function
        .size           $_Z8kuramotoPiPdS0_S0_S0_iid$__internal_trig_reduction_slowpathd,(.L_x_35 - $_Z8kuramotoPiPdS0_S0_S0_iid$__internal_trig_reduction_slowpathd)
$_Z8kuramotoPiPdS0_S0_S0_iid$__internal_trig_reduction_slowpathd:
[--C-:B------:R-:W-:Y:S01]  /*11d0*/  SHF.R.U32.HI R16, RZ, 0x14, R9.reuse ;  /* 0x00000014ff107819 */ /* 0x100fe20000011609 */
[----:B------:R-:W-:Y:S02]  /*11e0*/  IMAD.MOV.U32 R27, RZ, RZ, R9 ;  /* 0x000000ffff1b7224 */ /* 0x000fe400078e0009 */
[----:B------:R-:W-:Y:S01]  /*11f0*/  IMAD.MOV.U32 R12, RZ, RZ, RZ ;  /* 0x000000ffff0c7224 */ /* 0x000fe200078e00ff */
[----:B------:R-:W-:-:S04]  /*1200*/  LOP3.LUT R10, R16, 0x7ff, RZ, 0xc0, !PT ;  /* 0x000007ff100a7812 */ /* 0x000fc800078ec0ff */
[----:B------:R-:W-:-:S13]  /*1210*/  ISETP.NE.AND P0, PT, R10, 0x7ff, PT ;  /* 0x000007ff0a00780c */ /* 0x000fda0003f05270 */
[----:B------:R-:W-:Y:S05]  /*1220*/  @!P0 BRA `(.L_x_26) ;  /* 0x00000008006c8947 */ /* 0x000fea0003800000 */
[----:B------:R-:W-:Y:S01]  /*1230*/  VIADD R10, R10, 0xfffffc00 ;  /* 0xfffffc000a0a7836 */ /* 0x000fe20000000000 */
[----:B------:R-:W-:Y:S01]  /*1240*/  BSSY.RECONVERGENT B2, `(.L_x_27) ;  /* 0x0000035000027945 */ /* 0x000fe20003800200 */
[----:B------:R-:W-:-:S03]  /*1250*/  CS2R R14, SRZ ;  /* 0x00000000000e7805 */ /* 0x000fc6000001ff00 */
[----:B------:R-:W-:Y:S02]  /*1260*/  SHF.R.U32.HI R18, RZ, 0x6, R10 ;  /* 0x00000006ff127819 */ /* 0x000fe4000001160a */
[----:B------:R-:W-:Y:S02]  /*1270*/  ISETP.GE.U32.AND P0, PT, R10, 0x80, PT ;  /* 0x000000800a00780c */ /* 0x000fe40003f06070 */
[C---:B------:R-:W-:Y:S02]  /*1280*/  IADD3 R10, PT, PT, -R18.reuse, 0x13, RZ ;  /* 0x00000013120a7810 */ /* 0x040fe40007ffe1ff */
[----:B------:R-:W-:Y:S02]  /*1290*/  IADD3 R12, PT, PT, -R18, 0xf, RZ ;  /* 0x0000000f120c7810 */ /* 0x000fe40007ffe1ff */
[----:B------:R-:W-:-:S04]  /*12a0*/  SEL R13, R10, 0x12, P0 ;  /* 0x000000120a0d7807 */ /* 0x000fc80000000000 */
[----:B------:R-:W-:-:S13]  /*12b0*/  ISETP.GE.AND P0, PT, R12, R13, PT ;  /* 0x0000000d0c00720c */ /* 0x000fda0003f06270 */
[----:B------:R-:W-:Y:S05]  /*12c0*/  @P0 BRA `(.L_x_28) ;  /* 0x0000000000b00947 */ /* 0x000fea0003800000 */
[----:B------:R-:W0:Y:S01]  /*12d0*/  LDC.64 R10, c[0x0][0x358] ;  /* 0x0000d600ff0a7b82 */ /* 0x000e220000000a00 */
[C---:B------:R-:W-:Y:S01]  /*12e0*/  SHF.L.U64.HI R17, R26.reuse, 0xb, R27 ;  /* 0x0000000b1a117819 */ /* 0x040fe2000001021b */
[----:B------:R-:W-:Y:S01]  /*12f0*/  BSSY.RECONVERGENT B3, `(.L_x_29) ;  /* 0x0000023000037945 */ /* 0x000fe20003800200 */
[----:B------:R-:W-:Y:S01]  /*1300*/  IADD3 R18, PT, PT, RZ, -R18, -R13 ;  /* 0x80000012ff127210 */ /* 0x000fe20007ffe80d */
[----:B------:R-:W-:Y:S01]  /*1310*/  IMAD.SHL.U32 R19, R26, 0x800, RZ ;  /* 0x000008001a137824 */ /* 0x000fe200078e00ff */
[----:B------:R-:W-:Y:S01]  /*1320*/  CS2R R14, SRZ ;  /* 0x00000000000e7805 */ /* 0x000fe2000001ff00 */
[----:B------:R-:W-:Y:S01]  /*1330*/  IMAD.MOV.U32 R23, RZ, RZ, R12 ;  /* 0x000000ffff177224 */ /* 0x000fe200078e000c */
[----:B------:R-:W-:Y:S01]  /*1340*/  LOP3.LUT R17, R17, 0x80000000, RZ, 0xfc, !PT ;  /* 0x8000000011117812 */ /* 0x000fe200078efcff */
[----:B------:R-:W-:-:S07]  /*1350*/  IMAD.MOV.U32 R22, RZ, RZ, RZ ;  /* 0x000000ffff167224 */ /* 0x000fce00078e00ff */
.L_x_30:
[----:B------:R-:W1:Y:S01]  /*1360*/  LDC.64 R12, c[0x4][RZ] ;  /* 0x01000000ff0c7b82 */ /* 0x000e620000000a00 */
[----:B0-----:R-:W-:Y:S02]  /*1370*/  R2UR UR18, R10 ;  /* 0x000000000a1272ca */ /* 0x001fe400000e0000 */
[----:B------:R-:W-:Y:S01]  /*1380*/  R2UR UR19, R11 ;  /* 0x000000000b1372ca */ /* 0x000fe200000e0000 */
[----:B-1----:R-:W-:-:S12]  /*1390*/  IMAD.WIDE R12, R23, 0x8, R12 ;  /* 0x00000008170c7825 */ /* 0x002fd800078e020c */
[----:B------:R-:W2:Y:S01]  /*13a0*/  LDG.E.64.CONSTANT R12, desc[UR18][R12.64] ;  /* 0x000000120c0c7981 */ /* 0x000ea2000c1e9b00 */
[----:B------:R-:W-:Y:S02]  /*13b0*/  VIADD R18, R18, 0x1 ;  /* 0x0000000112127836 */ /* 0x000fe40000000000 */
[----:B------:R-:W-:Y:S02]  /*13c0*/  VIADD R23, R23, 0x1 ;  /* 0x0000000117177836 */ /* 0x000fe40000000000 */
[----:B--2---:R-:W-:-:S04]  /*13d0*/  IMAD.WIDE.U32 R14, P2, R12, R19, R14 ;  /* 0x000000130c0e7225 */ /* 0x004fc8000784000e */
[C---:B------:R-:W-:Y:S02]  /*13e0*/  IMAD R25, R12.reuse, R17, RZ ;  /* 0x000000110c197224 */ /* 0x040fe400078e02ff */
[----:B------:R-:W-:Y:S02]  /*13f0*/  IMAD R24, R13, R19, RZ ;  /* 0x000000130d187224 */ /* 0x000fe400078e02ff */
[----:B------:R-:W-:Y:S01]  /*1400*/  IMAD.MOV.U32 R26, RZ, RZ, R14 ;  /* 0x000000ffff1a7224 */ /* 0x000fe200078e000e */
[----:B------:R-:W-:Y:S01]  /*1410*/  IADD3 R25, P0, PT, R25, R15, RZ ;  /* 0x0000000f19197210 */ /* 0x000fe20007f1e0ff */
[----:B------:R-:W-:-:S03]  /*1420*/  IMAD.HI.U32 R15, R12, R17, RZ ;  /* 0x000000110c0f7227 */ /* 0x000fc600078e00ff */
[----:B------:R-:W-:Y:S01]  /*1430*/  IADD3 R27, P1, PT, R24, R25, RZ ;  /* 0x00000019181b7210 */ /* 0x000fe20007f3e0ff */
[----:B------:R-:W-:-:S04]  /*1440*/  IMAD.HI.U32 R12, R13, R19, RZ ;  /* 0x000000130d0c7227 */ /* 0x000fc800078e00ff */
[----:B------:R-:W-:Y:S02]  /*1450*/  IMAD.X R15, RZ, RZ, R15, P2 ;  /* 0x000000ffff0f7224 */ /* 0x000fe400010e060f */
[----:B------:R-:W-:Y:S02]  /*1460*/  IMAD R24, R22, 0x8, R1 ;  /* 0x0000000816187824 */ /* 0x000fe400078e0201 */
[C---:B------:R-:W-:Y:S01]  /*1470*/  IMAD.HI.U32 R14, R13.reuse, R17, RZ ;  /* 0x000000110d0e7227 */ /* 0x040fe200078e00ff */
[----:B------:R-:W-:Y:S02]  /*1480*/  IADD3.X R12, P0, PT, R12, R15, RZ, P0, !PT ;  /* 0x0000000f0c0c7210 */ /* 0x000fe4000071e4ff */
[----:B------:R1:W-:Y:S01]  /*1490*/  STL.64 [R24], R26 ;  /* 0x0000001a18007387 */ /* 0x0003e20000100a00 */
[----:B------:R-:W-:Y:S02]  /*14a0*/  IMAD R13, R13, R17, RZ ;  /* 0x000000110d0d7224 */ /* 0x000fe400078e02ff */
[----:B------:R-:W-:Y:S01]  /*14b0*/  IMAD.X R14, RZ, RZ, R14, P0 ;  /* 0x000000ffff0e7224 */ /* 0x000fe200000e060e */
[----:B------:R-:W-:Y:S01]  /*14c0*/  ISETP.NE.AND P0, PT, R18, -0xf, PT ;  /* 0xfffffff11200780c */ /* 0x000fe20003f05270 */
[----:B------:R-:W-:Y:S01]  /*14d0*/  VIADD R22, R22, 0x1 ;  /* 0x0000000116167836 */ /* 0x000fe20000000000 */
[----:B------:R-:W-:-:S05]  /*14e0*/  IADD3.X R12, P1, PT, R13, R12, RZ, P1, !PT ;  /* 0x0000000c0d0c7210 */ /* 0x000fca0000f3e4ff */
[----:B------:R-:W-:Y:S02]  /*14f0*/  IMAD.X R15, RZ, RZ, R14, P1 ;  /* 0x000000ffff0f7224 */ /* 0x000fe400008e060e */
[----:B------:R-:W-:-:S04]  /*1500*/  IMAD.MOV.U32 R14, RZ, RZ, R12 ;  /* 0x000000ffff0e7224 */ /* 0x000fc800078e000c */
[----:B-1----:R-:W-:Y:S05]  /*1510*/  @P0 BRA `(.L_x_30) ;  /* 0xfffffffc00900947 */ /* 0x002fea000383ffff */
[----:B------:R-:W-:Y:S05]  /*1520*/  BSYNC.RECONVERGENT B3 ;  /* 0x0000000000037941 */ /* 0x000fea0003800200 */
.L_x_29:
[----:B------:R-:W-:-:S05]  /*1530*/  LOP3.LUT R10, R16, 0x7ff, RZ, 0xc0, !PT ;  /* 0x000007ff100a7812 */ /* 0x000fca00078ec0ff */
[----:B------:R-:W-:-:S05]  /*1540*/  VIADD R10, R10, 0xfffffc00 ;  /* 0xfffffc000a0a7836 */ /* 0x000fca0000000000 */
[----:B------:R-:W-:Y:S02]  /*1550*/  SHF.R.U32.HI R11, RZ, 0x6, R10 ;  /* 0x00000006ff0b7819 */ /* 0x000fe4000001160a */
[----:B------:R-:W-:Y:S02]  /*1560*/  ISETP.GE.U32.AND P0, PT, R10, 0x80, PT ;  /* 0x000000800a00780c */ /* 0x000fe40003f06070 */
[----:B------:R-:W-:-:S04]  /*1570*/  IADD3 R11, PT, PT, -R11, 0x13, RZ ;  /* 0x000000130b0b7810 */ /* 0x000fc80007ffe1ff */
[----:B------:R-:W-:-:S07]  /*1580*/  SEL R12, R11, 0x12, P0 ;  /* 0x000000120b0c7807 */ /* 0x000fce0000000000 */
.L_x_28:
[----:B------:R-:W-:Y:S05]  /*1590*/  BSYNC.RECONVERGENT B2 ;  /* 0x0000000000027941 */ /* 0x000fea0003800200 */
.L_x_27:
[C---:B------:R-:W-:Y:S02]  /*15a0*/  LOP3.LUT R10, R16.reuse, 0x7ff, RZ, 0xc0, !PT ;  /* 0x000007ff100a7812 */ /* 0x040fe400078ec0ff */
[----:B------:R-:W-:-:S03]  /*15b0*/  LOP3.LUT P0, R23, R16, 0x3f, RZ, 0xc0, !PT ;  /* 0x0000003f10177812 */ /* 0x000fc6000780c0ff */
[----:B------:R-:W-:-:S05]  /*15c0*/  VIADD R10, R10, 0xfffffc00 ;  /* 0xfffffc000a0a7836 */ /* 0x000fca0000000000 */
[----:B------:R-:W-:-:S05]  /*15d0*/  SHF.R.U32.HI R11, RZ, 0x6, R10 ;  /* 0x00000006ff0b7819 */ /* 0x000fca000001160a */
[----:B------:R-:W-:-:S04]  /*15e0*/  IMAD.IADD R10, R11, 0x1, R12 ;  /* 0x000000010b0a7824 */ /* 0x000fc800078e020c */
[----:B------:R-:W-:-:S05]  /*15f0*/  IMAD.U32 R25, R10, 0x8, R1 ;  /* 0x000000080a197824 */ /* 0x000fca00078e0001 */
[----:B------:R0:W-:Y:S04]  /*1600*/  STL.64 [R25+-0x78], R14 ;  /* 0xffff880e19007387 */ /* 0x0001e80000100a00 */
[----:B------:R-:W2:Y:S04]  /*1610*/  @P0 LDL.64 R16, [R1+0x8] ;  /* 0x0000080001100983 */ /* 0x000ea80000100a00 */
[----:B------:R-:W3:Y:S04]  /*1620*/  LDL.64 R10, [R1+0x10] ;  /* 0x00001000010a7983 */ /* 0x000ee80000100a00 */
[----:B------:R-:W4:Y:S01]  /*1630*/  LDL.64 R12, [R1+0x18] ;  /* 0x00001800010c7983 */ /* 0x000f220000100a00 */
[----:B------:R-:W-:Y:S01]  /*1640*/  BSSY.RECONVERGENT B2, `(.L_x_31) ;  /* 0x0000035000027945 */ /* 0x000fe20003800200 */
[----:B--2---:R-:W-:-:S02]  /*1650*/  @P0 SHF.R.U64 R24, R16, 0x1, R17 ;  /* 0x0000000110180819 */ /* 0x004fc40000001211 */
[----:B------:R-:W-:Y:S02]  /*1660*/  @P0 SHF.R.U32.HI R26, RZ, 0x1, R17 ;  /* 0x00000001ff1a0819 */ /* 0x000fe40000011611 */
[----:B------:R-:W-:Y:S02]  /*1670*/  @P0 LOP3.LUT R17, R23, 0x3f, RZ, 0x3c, !PT ;  /* 0x0000003f17110812 */ /* 0x000fe400078e3cff */
[--C-:B---3--:R-:W-:Y:S02]  /*1680*/  @P0 SHF.R.U32.HI R16, RZ, 0x1, R11.reuse ;  /* 0x00000001ff100819 */ /* 0x108fe4000001160b */
[C---:B------:R-:W-:Y:S02]  /*1690*/  @P0 SHF.R.U64 R18, R10.reuse, 0x1, R11 ;  /* 0x000000010a120819 */ /* 0x040fe4000000120b */
[----:B------:R-:W-:Y:S02]  /*16a0*/  @P0 SHF.L.U32 R22, R10, R23, RZ ;  /* 0x000000170a160219 */ /* 0x000fe400000006ff */
[----:B0-----:R-:W-:-:S02]  /*16b0*/  @P0 SHF.R.U64 R15, R24, R17, R26 ;  /* 0x00000011180f0219 */ /* 0x001fc4000000121a */
[----:B------:R-:W-:Y:S02]  /*16c0*/  @P0 SHF.L.U64.HI R19, R10, R23, R11 ;  /* 0x000000170a130219 */ /* 0x000fe4000001020b */
[----:B------:R-:W-:Y:S02]  /*16d0*/  @P0 SHF.R.U32.HI R24, RZ, R17, R26 ;  /* 0x00000011ff180219 */ /* 0x000fe4000001161a */
[----:B----4-:R-:W-:Y:S02]  /*16e0*/  @P0 SHF.L.U32 R14, R12, R23, RZ ;  /* 0x000000170c0e0219 */ /* 0x010fe400000006ff */
[----:B------:R-:W-:Y:S02]  /*16f0*/  @P0 SHF.R.U64 R25, R18, R17, R16 ;  /* 0x0000001112190219 */ /* 0x000fe40000001210 */
[----:B------:R-:W-:Y:S02]  /*1700*/  @P0 LOP3.LUT R10, R22, R15, RZ, 0xfc, !PT ;  /* 0x0000000f160a0212 */ /* 0x000fe400078efcff */
[----:B------:R-:W-:-:S02]  /*1710*/  @P0 LOP3.LUT R11, R19, R24, RZ, 0xfc, !PT ;  /* 0x00000018130b0212 */ /* 0x000fc400078efcff */
[----:B------:R-:W-:Y:S02]  /*1720*/  @P0 SHF.L.U64.HI R23, R12, R23, R13 ;  /* 0x000000170c170219 */ /* 0x000fe4000001020d */
[----:B------:R-:W-:Y:S01]  /*1730*/  @P0 LOP3.LUT R12, R14, R25, RZ, 0xfc, !PT ;  /* 0x000000190e0c0212 */ /* 0x000fe200078efcff */
[C---:B------:R-:W-:Y:S01]  /*1740*/  IMAD.SHL.U32 R14, R10.reuse, 0x4, RZ ;  /* 0x000000040a0e7824 */ /* 0x040fe200078e00ff */
[----:B------:R-:W-:Y:S02]  /*1750*/  @P0 SHF.R.U32.HI R16, RZ, R17, R16 ;  /* 0x00000011ff100219 */ /* 0x000fe40000011610 */
[----:B------:R-:W-:Y:S02]  /*1760*/  SHF.L.U64.HI R10, R10, 0x2, R11 ;  /* 0x000000020a0a7819 */ /* 0x000fe4000001020b */
[----:B------:R-:W-:Y:S02]  /*1770*/  SHF.L.W.U32.HI R18, R11, 0x2, R12 ;  /* 0x000000020b127819 */ /* 0x000fe40000010e0c */
[----:B------:R-:W-:-:S02]  /*1780*/  @P0 LOP3.LUT R13, R23, R16, RZ, 0xfc, !PT ;  /* 0x00000010170d0212 */ /* 0x000fc400078efcff */
[----:B------:R-:W-:Y:S02]  /*1790*/  IADD3 RZ, P0, PT, RZ, -R14, RZ ;  /* 0x8000000effff7210 */ /* 0x000fe40007f1e0ff */
[----:B------:R-:W-:Y:S02]  /*17a0*/  LOP3.LUT R11, RZ, R10, RZ, 0x33, !PT ;  /* 0x0000000aff0b7212 */ /* 0x000fe400078e33ff */
[----:B------:R-:W-:Y:S02]  /*17b0*/  SHF.L.W.U32.HI R12, R12, 0x2, R13 ;  /* 0x000000020c0c7819 */ /* 0x000fe40000010e0d */
[----:B------:R-:W-:Y:S02]  /*17c0*/  LOP3.LUT R15, RZ, R18, RZ, 0x33, !PT ;  /* 0x00000012ff0f7212 */ /* 0x000fe400078e33ff */
[----:B------:R-:W-:Y:S02]  /*17d0*/  IADD3.X R11, P0, PT, RZ, R11, RZ, P0, !PT ;  /* 0x0000000bff0b7210 */ /* 0x000fe4000071e4ff */
[----:B------:R-:W-:-:S02]  /*17e0*/  LOP3.LUT R16, RZ, R12, RZ, 0x33, !PT ;  /* 0x0000000cff107212 */ /* 0x000fc400078e33ff */
[----:B------:R-:W-:Y:S02]  /*17f0*/  IADD3.X R15, P1, PT, RZ, R15, RZ, P0, !PT ;  /* 0x0000000fff0f7210 */ /* 0x000fe4000073e4ff */
[----:B------:R-:W-:-:S03]  /*1800*/  ISETP.GT.U32.AND P2, PT, R18, -0x1, PT ;  /* 0xffffffff1200780c */ /* 0x000fc60003f44070 */
[----:B------:R-:W-:Y:S01]  /*1810*/  IMAD.X R17, RZ, RZ, R16, P1 ;  /* 0x000000ffff117224 */ /* 0x000fe200008e0610 */
[----:B------:R-:W-:-:S04]  /*1820*/  ISETP.GT.AND.EX P0, PT, R12, -0x1, PT, P2 ;  /* 0xffffffff0c00780c */ /* 0x000fc80003f04320 */
[----:B------:R-:W-:Y:S02]  /*1830*/  SEL R17, R12, R17, P0 ;  /* 0x000000110c117207 */ /* 0x000fe40000000000 */
[----:B------:R-:W-:Y:S02]  /*1840*/  SEL R18, R18, R15, P0 ;  /* 0x0000000f12127207 */ /* 0x000fe40000000000 */
[----:B------:R-:W-:-:S04]  /*1850*/  ISETP.NE.U32.AND P1, PT, R17, RZ, PT ;  /* 0x000000ff1100720c */ /* 0x000fc80003f25070 */
[----:B------:R-:W-:Y:S01]  /*1860*/  SEL R15, R18, R17, !P1 ;  /* 0x00000011120f7207 */ /* 0x000fe20004800000 */
[----:B------:R-:W-:-:S05]  /*1870*/  @!P0 IMAD.MOV R14, RZ, RZ, -R14 ;  /* 0x000000ffff0e8224 */ /* 0x000fca00078e0a0e */
[----:B------:R-:W0:Y:S02]  /*1880*/  FLO.U32 R15, R15 ;  /* 0x0000000f000f7300 */ /* 0x000e2400000e0000 */
[C---:B0-----:R-:W-:Y:S02]  /*1890*/  IADD3 R19, PT, PT, -R15.reuse, 0x1f, RZ ;  /* 0x0000001f0f137810 */ /* 0x041fe40007ffe1ff */
[----:B------:R-:W-:-:S03]  /*18a0*/  IADD3 R16, PT, PT, -R15, 0x3f, RZ ;  /* 0x0000003f0f107810 */ /* 0x000fc60007ffe1ff */
[----:B------:R-:W-:Y:S01]  /*18b0*/  @P1 IMAD.MOV R16, RZ, RZ, R19 ;  /* 0x000000ffff101224 */ /* 0x000fe200078e0213 */
[----:B------:R-:W-:-:S04]  /*18c0*/  SEL R19, R10, R11, P0 ;  /* 0x0000000b0a137207 */ /* 0x000fc80000000000 */
[----:B------:R-:W-:-:S13]  /*18d0*/  ISETP.NE.AND P1, PT, R16, RZ, PT ;  /* 0x000000ff1000720c */ /* 0x000fda0003f25270 */
[----:B------:R-:W-:Y:S05]  /*18e0*/  @!P1 BRA `(.L_x_32) ;  /* 0x0000000000289947 */ /* 0x000fea0003800000 */
[----:B------:R-:W-:Y:S02]  /*18f0*/  LOP3.LUT R11, R16, 0x3f, RZ, 0xc0, !PT ;  /* 0x0000003f100b7812 */ /* 0x000fe400078ec0ff */
[--C-:B------:R-:W-:Y:S02]  /*1900*/  SHF.R.U64 R15, R14, 0x1, R19.reuse ;  /* 0x000000010e0f7819 */ /* 0x100fe40000001213 */
[----:B------:R-:W-:Y:S02]  /*1910*/  SHF.R.U32.HI R19, RZ, 0x1, R19 ;  /* 0x00000001ff137819 */ /* 0x000fe40000011613 */
[----:B------:R-:W-:Y:S02]  /*1920*/  LOP3.LUT R10, R16, 0x3f, RZ, 0xc, !PT ;  /* 0x0000003f100a7812 */ /* 0x000fe400078e0cff */
[CC--:B------:R-:W-:Y:S02]  /*1930*/  SHF.L.U64.HI R17, R18.reuse, R11.reuse, R17 ;  /* 0x0000000b12117219 */ /* 0x0c0fe40000010211 */
[----:B------:R-:W-:-:S02]  /*1940*/  SHF.L.U32 R11, R18, R11, RZ ;  /* 0x0000000b120b7219 */ /* 0x000fc400000006ff */
[-CC-:B------:R-:W-:Y:S02]  /*1950*/  SHF.R.U64 R18, R15, R10.reuse, R19.reuse ;  /* 0x0000000a0f127219 */ /* 0x180fe40000001213 */
[----:B------:R-:W-:Y:S02]  /*1960*/  SHF.R.U32.HI R10, RZ, R10, R19 ;  /* 0x0000000aff0a7219 */ /* 0x000fe40000011613 */
[----:B------:R-:W-:Y:S02]  /*1970*/  LOP3.LUT R18, R11, R18, RZ, 0xfc, !PT ;  /* 0x000000120b127212 */ /* 0x000fe400078efcff */
[----:B------:R-:W-:-:S07]  /*1980*/  LOP3.LUT R17, R17, R10, RZ, 0xfc, !PT ;  /* 0x0000000a11117212 */ /* 0x000fce00078efcff */
.L_x_32:
[----:B------:R-:W-:Y:S05]  /*1990*/  BSYNC.RECONVERGENT B2 ;  /* 0x0000000000027941 */ /* 0x000fea0003800200 */
.L_x_31:
[----:B------:R-:W-:Y:S01]  /*19a0*/  IMAD.WIDE.U32 R14, R18, 0x2168c235, RZ ;  /* 0x2168c235120e7825 */ /* 0x000fe200078e00ff */
[----:B------:R-:W-:-:S03]  /*19b0*/  SHF.R.U32.HI R13, RZ, 0x1e, R13 ;  /* 0x0000001eff0d7819 */ /* 0x000fc6000001160d */
[----:B------:R-:W-:Y:S01]  /*19c0*/  IMAD.MOV.U32 R10, RZ, RZ, R15 ;  /* 0x000000ffff0a7224 */ /* 0x000fe200078e000f */
[----:B------:R-:W-:Y:S01]  /*19d0*/  IADD3 RZ, P1, PT, R14, R14, RZ ;  /* 0x0000000e0eff7210 */ /* 0x000fe20007f3e0ff */
[----:B------:R-:W-:Y:S01]  /*19e0*/  IMAD.MOV.U32 R11, RZ, RZ, RZ ;  /* 0x000000ffff0b7224 */ /* 0x000fe200078e00ff */
[----:B------:R-:W-:Y:S01]  /*19f0*/  LEA.HI R12, R12, R13, RZ, 0x1 ;  /* 0x0000000d0c0c7211 */ /* 0x000fe200078f08ff */
[----:B------:R-:W-:-:S04]  /*1a00*/  IMAD.HI.U32 R15, R17, -0x36f0255e, RZ ;  /* 0xc90fdaa2110f7827 */ /* 0x000fc800078e00ff */
[----:B------:R-:W-:-:S04]  /*1a10*/  IMAD.WIDE.U32 R10, R18, -0x36f0255e, R10 ;  /* 0xc90fdaa2120a7825 */ /* 0x000fc800078e000a */
[----:B------:R-:W-:-:S04]  /*1a20*/  IMAD.WIDE.U32 R10, P2, R17, 0x2168c235, R10 ;  /* 0x2168c235110a7825 */ /* 0x000fc8000784000a */
[----:B------:R-:W-:Y:S01]  /*1a30*/  IMAD R17, R17, -0x36f0255e, RZ ;  /* 0xc90fdaa211117824 */ /* 0x000fe200078e02ff */
[----:B------:R-:W-:Y:S01]  /*1a40*/  IADD3.X RZ, P1, PT, R10, R10, RZ, P1, !PT ;  /* 0x0000000a0aff7210 */ /* 0x000fe20000f3e4ff */
[----:B------:R-:W-:-:S03]  /*1a50*/  IMAD.X R14, RZ, RZ, R15, P2 ;  /* 0x000000ffff0e7224 */ /* 0x000fc600010e060f */
[----:B------:R-:W-:-:S04]  /*1a60*/  IADD3 R11, P2, PT, R17, R11, RZ ;  /* 0x0000000b110b7210 */ /* 0x000fc80007f5e0ff */
[C---:B------:R-:W-:Y:S01]  /*1a70*/  ISETP.GT.U32.AND P3, PT, R11.reuse, RZ, PT ;  /* 0x000000ff0b00720c */ /* 0x040fe20003f64070 */
[----:B------:R-:W-:Y:S01]  /*1a80*/  IMAD.X R14, RZ, RZ, R14, P2 ;  /* 0x000000ffff0e7224 */ /* 0x000fe200010e060e */
[----:B------:R-:W-:-:S04]  /*1a90*/  IADD3.X R10, P2, PT, R11, R11, RZ, P1, !PT ;  /* 0x0000000b0b0a7210 */ /* 0x000fc80000f5e4ff */
[C---:B------:R-:W-:Y:S01]  /*1aa0*/  ISETP.GT.AND.EX P1, PT, R14.reuse, RZ, PT, P3 ;  /* 0x000000ff0e00720c */ /* 0x040fe20003f24330 */
[----:B------:R-:W-:-:S03]  /*1ab0*/  IMAD.X R15, R14, 0x1, R14, P2 ;  /* 0x000000010e0f7824 */ /* 0x000fc600010e060e */
[----:B------:R-:W-:Y:S02]  /*1ac0*/  SEL R10, R10, R11, P1 ;  /* 0x0000000b0a0a7207 */ /* 0x000fe40000800000 */
[----:B------:R-:W-:Y:S02]  /*1ad0*/  SEL R11, R15, R14, P1 ;  /* 0x0000000e0f0b7207 */ /* 0x000fe40000800000 */
[----:B------:R-:W-:Y:S02]  /*1ae0*/  IADD3 R26, P2, PT, R10, 0x1, RZ ;  /* 0x000000010a1a7810 */ /* 0x000fe40007f5e0ff */
[----:B------:R-:W-:Y:S02]  /*1af0*/  SEL R15, RZ, 0xffffffff, !P1 ;  /* 0xffffffffff0f7807 */ /* 0x000fe40004800000 */
[----:B------:R-:W-:Y:S01]  /*1b00*/  LOP3.LUT P1, R9, R9, 0x80000000, RZ, 0xc0, !PT ;  /* 0x8000000009097812 */ /* 0x000fe2000782c0ff */
[----:B------:R-:W-:Y:S02]  /*1b10*/  IMAD.X R11, RZ, RZ, R11, P2 ;  /* 0x000000ffff0b7224 */ /* 0x000fe400010e060b */
[----:B------:R-:W-:Y:S01]  /*1b20*/  IMAD.IADD R10, R15, 0x1, -R16 ;  /* 0x000000010f0a7824 */ /* 0x000fe200078e0a10 */
[----:B------:R-:W-:-:S02]  /*1b30*/  @!P0 LOP3.LUT R9, R9, 0x80000000, RZ, 0x3c, !PT ;  /* 0x8000000009098812 */ /* 0x000fc400078e3cff */
[----:B------:R-:W-:Y:S01]  /*1b40*/  SHF.R.U64 R26, R26, 0xa, R11 ;  /* 0x0000000a1a1a7819 */ /* 0x000fe2000000120b */
[----:B------:R-:W-:-:S03]  /*1b50*/  IMAD.SHL.U32 R10, R10, 0x100000, RZ ;  /* 0x001000000a0a7824 */ /* 0x000fc600078e00ff */
[----:B------:R-:W-:-:S03]  /*1b60*/  IADD3 R26, P2, PT, R26, 0x1, RZ ;  /* 0x000000011a1a7810 */ /* 0x000fc60007f5e0ff */
[----:B------:R-:W-:Y:S01]  /*1b70*/  @P1 IMAD.MOV R12, RZ, RZ, -R12 ;  /* 0x000000ffff0c1224 */ /* 0x000fe200078e0a0c */
[----:B------:R-:W-:-:S04]  /*1b80*/  LEA.HI.X R11, R11, RZ, RZ, 0x16, P2 ;  /* 0x000000ff0b0b7211 */ /* 0x000fc800010fb4ff */
[--C-:B------:R-:W-:Y:S02]  /*1b90*/  SHF.R.U64 R26, R26, 0x1, R11.reuse ;  /* 0x000000011a1a7819 */ /* 0x100fe4000000120b */
[----:B------:R-:W-:Y:S02]  /*1ba0*/  SHF.R.U32.HI R11, RZ, 0x1, R11 ;  /* 0x00000001ff0b7819 */ /* 0x000fe4000001160b */
[----:B------:R-:W-:-:S04]  /*1bb0*/  IADD3 R26, P2, P3, RZ, RZ, R26 ;  /* 0x000000ffff1a7210 */ /* 0x000fc80007b5e01a */
[----:B------:R-:W-:-:S04]  /*1bc0*/  IADD3.X R10, PT, PT, R10, 0x3fe00000, R11, P2, P3 ;  /* 0x3fe000000a0a7810 */ /* 0x000fc800017e640b */
[----:B------:R-:W-:-:S07]  /*1bd0*/  LOP3.LUT R27, R10, R9, RZ, 0xfc, !PT ;  /* 0x000000090a1b7212 */ /* 0x000fce00078efcff */
.L_x_26:
[----:B------:R-:W-:Y:S02]  /*1be0*/  IMAD.MOV.U32 R9, RZ, RZ, 0x0 ;  /* 0x00000000ff097424 */ /* 0x000fe400078e00ff */
[----:B------:R-:W-:Y:S02]  /*1bf0*/  IMAD.MOV.U32 R28, RZ, RZ, R12 ;  /* 0x000000ffff1c7224 */ /* 0x000fe400078e000c */
[----:B------:R-:W-:Y:S05]  /*1c00*/  RET.REL.NODEC R8 `(_Z8kuramotoPiPdS0_S0_S0_iid) ;  /* 0xffffffe008fc7950 */ /* 0x000fea0003c3ffff */
.L_x_33:
        /* <DEDUP_REMOVED lines=15> */
.L_x_35:


//--------------------- .nv.global.init           --------------------------
	.section	.nv.global.init,"aw",@progbits
	.align	16
.nv.global.init:
	.type		__cudart_sin_cos_coeffs,@object
	.size		__cudart_sin_cos_coeffs,(__cudart_i2opi_d - __cudart_sin_cos_coeffs)
__cudart_sin_cos_coeffs:
        /*0000*/ 	.byte	0x46, 0xd2, 0xb0, 0x2c, 0xf1, 0xe5, 0x5a, 0xbe, 0x92, 0xe3, 0xac, 0x69, 0xe3, 0x1d, 0xc7, 0x3e
        /*0010*/ 	.byte	0xa1, 0x62, 0xdb, 0x19, 0xa0, 0x01, 0x2a, 0xbf, 0x18, 0x08, 0x11, 0x11, 0x11, 0x11, 0x81, 0x3f
        /*0020*/ 	.byte	0x54, 0x55, 0x55, 0x55, 0x55, 0x55, 0xc5, 0xbf, 0x00, 0x00, 0x00, 0x00, 0x00, 0x00, 0x00, 0x00
        /*0030*/ 	.byte	0x00, 0x00, 0x00, 0x00, 0x00, 0x00, 0x00, 0x00, 0x64, 0x81, 0xfd, 0x20, 0x83, 0xff, 0xa8, 0xbd
        /*0040*/ 	.byte	0x28, 0x85, 0xef, 0xc1, 0xa7, 0xee, 0x21, 0x3e, 0xd9, 0xe6, 0x06, 0x8e, 0x4f, 0x7e, 0x92, 0xbe
        /*0050*/ 	.byte	0xe9, 0xbc, 0xdd, 0x19, 0xa0, 0x01, 0xfa, 0x3e, 0x47, 0x5d, 0xc1, 0x16, 0x6c, 0xc1, 0x56, 0xbf
        /*0060*/ 	.byte	0x51, 0x55, 0x55, 0x55, 0x55, 0x55, 0xa5, 0x3f, 0x00, 0x00, 0x00, 0x00, 0x00, 0x00, 0xe0, 0xbf
        /*0070*/ 	.byte	0x00, 0x00, 0x00, 0x00, 0x00, 0x00, 0xf0, 0x3f, 0x00, 0x00, 0x00, 0x00, 0x00, 0x00, 0x00, 0x00
	.type		__cudart_i2opi_d,@object
	.size		__cudart_i2opi_d,(.L_0 - __cudart_i2opi_d)
__cudart_i2opi_d:
        /* <DEDUP_REMOVED lines=9> */
.L_0:


//--------------------- .nv.shared.reserved.0     --------------------------
	.section	.nv.shared.reserved.0,"aw",@nobits
	.weak		__nv_reservedSMEM_offset_0_alias
	.size		__nv_reservedSMEM_offset_0_alias, 0, 64
	.other		__nv_reservedSMEM_offset_0_alias,@"STO_CUDA_RESERVED_SHARED STV_DEFAULT"
__nv_reservedSMEM_offset_0_alias:
	.zero		0
	.zero		64


//--------------------- .nv.constant0._Z12update_thetaPdS_S_S_S_ii --------------------------
	.section	.nv.constant0._Z12update_thetaPdS_S_S_S_ii,"a",@progbits
	.sectionflags	@""
	.align	4
.nv.constant0._Z12update_thetaPdS_S_S_S_ii:
	.zero		944


//--------------------- .nv.constant0._Z8kuramotoPiPdS0_S0_S0_iid --------------------------
	.section	.nv.constant0._Z8kuramotoPiPdS0_S0_S0_iid,"a",@progbits
	.sectionflags	@""
	.align	4
.nv.constant0._Z8kuramotoPiPdS0_S0_S0_iid:
	.zero		952


//--------------------- SYMBOLS --------------------------

	.type		.nv.reservedSmem.offset0,@object
	.size		.nv.reservedSmem.offset0,0x4
